	.headerflags	@"EF_CUDA_TEXMODE_UNIFIED EF_CUDA_64BIT_ADDRESS EF_CUDA_ACCELERATORS EF_CUDA_SM90 EF_CUDA_VIRTUAL_SM(EF_CUDA_SM90)"
	.elftype	@"ET_EXEC"


//--------------------- .nv.info                  --------------------------
	.section	.nv.info,"",@"SHT_CUDA_INFO"
	.align	4


	//----- nvinfo : EIATTR_REGCOUNT
	.align		4
        /*0000*/ 	.byte	0x04, 0x2f
        /*0002*/ 	.short	(.L_3 - .L_2)
	.align		4
.L_2:
        /*0004*/ 	.word	index@(triton_poi_fused_cat_31)
        /*0008*/ 	.word	0x00000048


	//----- nvinfo : EIATTR_MIN_STACK_SIZE
	.align		4
.L_3:
        /*000c*/ 	.byte	0x04, 0x12
        /*000e*/ 	.short	(.L_5 - .L_4)
	.align		4
.L_4:
        /*0010*/ 	.word	index@(triton_poi_fused_cat_31)
        /*0014*/ 	.word	0x00000008


	//----- nvinfo : EIATTR_FRAME_SIZE
	.align		4
.L_5:
        /*0018*/ 	.byte	0x04, 0x11
        /*001a*/ 	.short	(.L_7 - .L_6)
	.align		4
.L_6:
        /*001c*/ 	.word	index@(triton_poi_fused_cat_31)
        /*0020*/ 	.word	0x00000008


	//----- nvinfo : EIATTR_MIN_STACK_SIZE
	.align		4
.L_7:
        /*0024*/ 	.byte	0x04, 0x12
        /*0026*/ 	.short	(.L_9 - .L_8)
	.align		4
.L_8:
        /*0028*/ 	.word	index@(triton_poi_fused_cat_31)
        /*002c*/ 	.word	0x00000008
.L_9:


//--------------------- .nv.info.triton_poi_fused_cat_31 --------------------------
	.section	.nv.info.triton_poi_fused_cat_31,"",@"SHT_CUDA_INFO"
	.sectionflags	@""
	.align	4


	//----- nvinfo : EIATTR_CUDA_API_VERSION
	.align		4
        /*0000*/ 	.byte	0x04, 0x37
        /*0002*/ 	.short	(.L_11 - .L_10)
.L_10:
        /*0004*/ 	.word	0x0000007c


	//----- nvinfo : EIATTR_KPARAM_INFO
	.align		4
.L_11:
        /*0008*/ 	.byte	0x04, 0x17
        /*000a*/ 	.short	(.L_13 - .L_12)
.L_12:
        /*000c*/ 	.word	0x00000000
        /*0010*/ 	.short	0x0015
        /*0012*/ 	.short	0x00a8
        /*0014*/ 	.byte	0x00, 0xf0, 0x11, 0x00


	//----- nvinfo : EIATTR_KPARAM_INFO
	.align		4
.L_13:
        /*0018*/ 	.byte	0x04, 0x17
        /*001a*/ 	.short	(.L_15 - .L_14)
.L_14:
        /*001c*/ 	.word	0x00000000
        /*0020*/ 	.short	0x0014
        /*0022*/ 	.short	0x00a0
        /*0024*/ 	.byte	0x00, 0xf4, 0x21, 0x00


	//----- nvinfo : EIATTR_KPARAM_INFO
	.align		4
.L_15:
        /*0028*/ 	.byte	0x04, 0x17
        /*002a*/ 	.short	(.L_17 - .L_16)
.L_16:
        /*002c*/ 	.word	0x00000000
        /*0030*/ 	.short	0x0013
        /*0032*/ 	.short	0x0098
        /*0034*/ 	.byte	0x00, 0xf4, 0x21, 0x00


	//----- nvinfo : EIATTR_KPARAM_INFO
	.align		4
.L_17:
        /*0038*/ 	.byte	0x04, 0x17
        /*003a*/ 	.short	(.L_19 - .L_18)
.L_18:
        /*003c*/ 	.word	0x00000000
        /*0040*/ 	.short	0x0012
        /*0042*/ 	.short	0x0090
        /*0044*/ 	.byte	0x00, 0xf4, 0x21, 0x00


	//----- nvinfo : EIATTR_KPARAM_INFO
	.align		4
.L_19:
        /*0048*/ 	.byte	0x04, 0x17
        /*004a*/ 	.short	(.L_21 - .L_20)
.L_20:
        /*004c*/ 	.word	0x00000000
        /*0050*/ 	.short	0x0011
        /*0052*/ 	.short	0x0088
        /*0054*/ 	.byte	0x00, 0xf4, 0x21, 0x00


	//----- nvinfo : EIATTR_KPARAM_INFO
	.align		4
.L_21:
        /*0058*/ 	.byte	0x04, 0x17
        /*005a*/ 	.short	(.L_23 - .L_22)
.L_22:
        /*005c*/ 	.word	0x00000000
        /*0060*/ 	.short	0x0010
        /*0062*/ 	.short	0x0080
        /*0064*/ 	.byte	0x00, 0xf4, 0x21, 0x00


	//----- nvinfo : EIATTR_KPARAM_INFO
	.align		4
.L_23:
        /*0068*/ 	.byte	0x04, 0x17
        /*006a*/ 	.short	(.L_25 - .L_24)
.L_24:
        /*006c*/ 	.word	0x00000000
        /*0070*/ 	.short	0x000f
        /*0072*/ 	.short	0x0078
        /*0074*/ 	.byte	0x00, 0xf4, 0x21, 0x00


	//----- nvinfo : EIATTR_KPARAM_INFO
	.align		4
.L_25:
        /*0078*/ 	.byte	0x04, 0x17
        /*007a*/ 	.short	(.L_27 - .L_26)
.L_26:
        /*007c*/ 	.word	0x00000000
        /*0080*/ 	.short	0x000e
        /*0082*/ 	.short	0x0070
        /*0084*/ 	.byte	0x00, 0xf4, 0x21, 0x00


	//----- nvinfo : EIATTR_KPARAM_INFO
	.align		4
.L_27:
        /*0088*/ 	.byte	0x04, 0x17
        /*008a*/ 	.short	(.L_29 - .L_28)
.L_28:
        /*008c*/ 	.word	0x00000000
        /*0090*/ 	.short	0x000d
        /*0092*/ 	.short	0x0068
        /*0094*/ 	.byte	0x00, 0xf4, 0x21, 0x00


	//----- nvinfo : EIATTR_KPARAM_INFO
	.align		4
.L_29:
        /*0098*/ 	.byte	0x04, 0x17
        /*009a*/ 	.short	(.L_31 - .L_30)
.L_30:
        /*009c*/ 	.word	0x00000000
        /*00a0*/ 	.short	0x000c
        /*00a2*/ 	.short	0x0060
        /*00a4*/ 	.byte	0x00, 0xf4, 0x21, 0x00


	//----- nvinfo : EIATTR_KPARAM_INFO
	.align		4
.L_31:
        /*00a8*/ 	.byte	0x04, 0x17
        /*00aa*/ 	.short	(.L_33 - .L_32)
.L_32:
        /*00ac*/ 	.word	0x00000000
        /*00b0*/ 	.short	0x000b
        /*00b2*/ 	.short	0x0058
        /*00b4*/ 	.byte	0x00, 0xf4, 0x21, 0x00


	//----- nvinfo : EIATTR_KPARAM_INFO
	.align		4
.L_33:
        /*00b8*/ 	.byte	0x04, 0x17
        /*00ba*/ 	.short	(.L_35 - .L_34)
.L_34:
        /*00bc*/ 	.word	0x00000000
        /*00c0*/ 	.short	0x000a
        /*00c2*/ 	.short	0x0050
        /*00c4*/ 	.byte	0x00, 0xf4, 0x21, 0x00


	//----- nvinfo : EIATTR_KPARAM_INFO
	.align		4
.L_35:
        /*00c8*/ 	.byte	0x04, 0x17
        /*00ca*/ 	.short	(.L_37 - .L_36)
.L_36:
        /*00cc*/ 	.word	0x00000000
        /*00d0*/ 	.short	0x0009
        /*00d2*/ 	.short	0x0048
        /*00d4*/ 	.byte	0x00, 0xf4, 0x21, 0x00


	//----- nvinfo : EIATTR_KPARAM_INFO
	.align		4
.L_37:
        /*00d8*/ 	.byte	0x04, 0x17
        /*00da*/ 	.short	(.L_39 - .L_38)
.L_38:
        /*00dc*/ 	.word	0x00000000
        /*00e0*/ 	.short	0x0008
        /*00e2*/ 	.short	0x0040
        /*00e4*/ 	.byte	0x00, 0xf4, 0x21, 0x00


	//----- nvinfo : EIATTR_KPARAM_INFO
	.align		4
.L_39:
        /*00e8*/ 	.byte	0x04, 0x17
        /*00ea*/ 	.short	(.L_41 - .L_40)
.L_40:
        /*00ec*/ 	.word	0x00000000
        /*00f0*/ 	.short	0x0007
        /*00f2*/ 	.short	0x0038
        /*00f4*/ 	.byte	0x00, 0xf4, 0x21, 0x00


	//----- nvinfo : EIATTR_KPARAM_INFO
	.align		4
.L_41:
        /*00f8*/ 	.byte	0x04, 0x17
        /*00fa*/ 	.short	(.L_43 - .L_42)
.L_42:
        /*00fc*/ 	.word	0x00000000
        /*0100*/ 	.short	0x0006
        /*0102*/ 	.short	0x0030
        /*0104*/ 	.byte	0x00, 0xf4, 0x21, 0x00


	//----- nvinfo : EIATTR_KPARAM_INFO
	.align		4
.L_43:
        /*0108*/ 	.byte	0x04, 0x17
        /*010a*/ 	.short	(.L_45 - .L_44)
.L_44:
        /*010c*/ 	.word	0x00000000
        /*0110*/ 	.short	0x0005
        /*0112*/ 	.short	0x0028
        /*0114*/ 	.byte	0x00, 0xf4, 0x21, 0x00


	//----- nvinfo : EIATTR_KPARAM_INFO
	.align		4
.L_45:
        /*0118*/ 	.byte	0x04, 0x17
        /*011a*/ 	.short	(.L_47 - .L_46)
.L_46:
        /*011c*/ 	.word	0x00000000
        /*0120*/ 	.short	0x0004
        /*0122*/ 	.short	0x0020
        /*0124*/ 	.byte	0x00, 0xf4, 0x21, 0x00


	//----- nvinfo : EIATTR_KPARAM_INFO
	.align		4
.L_47:
        /*0128*/ 	.byte	0x04, 0x17
        /*012a*/ 	.short	(.L_49 - .L_48)
.L_48:
        /*012c*/ 	.word	0x00000000
        /*0130*/ 	.short	0x0003
        /*0132*/ 	.short	0x0018
        /*0134*/ 	.byte	0x00, 0xf4, 0x21, 0x00


	//----- nvinfo : EIATTR_KPARAM_INFO
	.align		4
.L_49:
        /*0138*/ 	.byte	0x04, 0x17
        /*013a*/ 	.short	(.L_51 - .L_50)
.L_50:
        /*013c*/ 	.word	0x00000000
        /*0140*/ 	.short	0x0002
        /*0142*/ 	.short	0x0010
        /*0144*/ 	.byte	0x00, 0xf4, 0x21, 0x00


	//----- nvinfo : EIATTR_KPARAM_INFO
	.align		4
.L_51:
        /*0148*/ 	.byte	0x04, 0x17
        /*014a*/ 	.short	(.L_53 - .L_52)
.L_52:
        /*014c*/ 	.word	0x00000000
        /*0150*/ 	.short	0x0001
        /*0152*/ 	.short	0x0008
        /*0154*/ 	.byte	0x00, 0xf4, 0x21, 0x00


	//----- nvinfo : EIATTR_KPARAM_INFO
	.align		4
.L_53:
        /*0158*/ 	.byte	0x04, 0x17
        /*015a*/ 	.short	(.L_55 - .L_54)
.L_54:
        /*015c*/ 	.word	0x00000000
        /*0160*/ 	.short	0x0000
        /*0162*/ 	.short	0x0000
        /*0164*/ 	.byte	0x00, 0xf4, 0x21, 0x00


	//----- nvinfo : EIATTR_SPARSE_MMA_MASK
	.align		4
.L_55:
        /*0168*/ 	.byte	0x03, 0x50
        /*016a*/ 	.short	0x0000


	//----- nvinfo : EIATTR_MAXREG_COUNT
	.align		4
        /*016c*/ 	.byte	0x03, 0x1b
        /*016e*/ 	.short	0x00ff


	//----- nvinfo : EIATTR_EXIT_INSTR_OFFSETS
	.align		4
        /*0170*/ 	.byte	0x04, 0x1c
        /*0172*/ 	.short	(.L_57 - .L_56)


	//   ....[0]....
.L_56:
        /*0174*/ 	.word	0x00003ee0


	//   ....[1]....
        /*0178*/ 	.word	0x00003f00


	//----- nvinfo : EIATTR_REQNTID
	.align		4
.L_57:
        /*017c*/ 	.byte	0x04, 0x10
        /*017e*/ 	.short	(.L_59 - .L_58)
.L_58:
        /*0180*/ 	.word	0x00000080
        /*0184*/ 	.word	0x00000001
        /*0188*/ 	.word	0x00000001


	//----- nvinfo : EIATTR_CBANK_PARAM_SIZE
	.align		4
.L_59:
        /*018c*/ 	.byte	0x03, 0x19
        /*018e*/ 	.short	0x00ac


	//----- nvinfo : EIATTR_PARAM_CBANK
	.align		4
        /*0190*/ 	.byte	0x04, 0x0a
        /*0192*/ 	.short	(.L_61 - .L_60)
	.align		4
.L_60:
        /*0194*/ 	.word	index@(.nv.constant0.triton_poi_fused_cat_31)
        /*0198*/ 	.short	0x0210
        /*019a*/ 	.short	0x00ac


	//----- nvinfo : EIATTR_SW_WAR
	.align		4
.L_61:
        /*019c*/ 	.byte	0x04, 0x36
        /*019e*/ 	.short	(.L_63 - .L_62)
.L_62:
        /*01a0*/ 	.word	0x00000008
.L_63:


//--------------------- .nv.callgraph             --------------------------
	.section	.nv.callgraph,"",@"SHT_CUDA_CALLGRAPH"
	.align	4
	.sectionentsize	8
	.align		4
        /*0000*/ 	.word	0x00000000
	.align		4
        /*0004*/ 	.word	0xffffffff
	.align		4
        /*0008*/ 	.word	0x00000000
	.align		4
        /*000c*/ 	.word	0xfffffffe
	.align		4
        /*0010*/ 	.word	0x00000000
	.align		4
        /*0014*/ 	.word	0xfffffffd
	.align		4
        /*0018*/ 	.word	0x00000000
	.align		4
        /*001c*/ 	.word	0xfffffffc


//--------------------- .nv.constant4             --------------------------
	.section	.nv.constant4,"a",@progbits
	.align	8
	.align		8
.nv.constant4:
        /*0000*/ 	.dword	_$_str
	.align		8
        /*0008*/ 	.dword	_$_str_$_2


//--------------------- .text.triton_poi_fused_cat_31 --------------------------
	.section	.text.triton_poi_fused_cat_31,"ax",@progbits
	.align	128
        .global         triton_poi_fused_cat_31
        .type           triton_poi_fused_cat_31,@function
        .size           triton_poi_fused_cat_31,(.L_x_1 - triton_poi_fused_cat_31)
        .other          triton_poi_fused_cat_31,@"STO_CUDA_ENTRY STV_DEFAULT"
triton_poi_fused_cat_31:
.text.triton_poi_fused_cat_31:
[----:B------:R-:W0:Y:S01]  /*0000*/  LDC R1, c[0x0][0x28] ;  /* 0x00000a00ff017b82 */ /* 0x000e220000000800 */
[----:B------:R-:W1:Y:S07]  /*0010*/  S2R R0, SR_TID.X ;  /* 0x0000000000007919 */ /* 0x000e6e0000002100 */
[----:B------:R-:W2:Y:S01]  /*0020*/  LDC.64 R10, c[0x0][0x268] ;  /* 0x00009a00ff0a7b82 */ /* 0x000ea20000000a00 */
[----:B------:R-:W-:Y:S01]  /*0030*/  ULDC.64 UR6, c[0x0][0x260] ;  /* 0x0000980000067ab9 */ /* 0x000fe20000000a00 */
[----:B------:R-:W-:Y:S01]  /*0040*/  CS2R R12, SRZ ;  /* 0x00000000000c7805 */ /* 0x000fe2000001ff00 */
[----:B------:R-:W3:Y:S01]  /*0050*/  S2R R7, SR_CTAID.X ;  /* 0x0000000000077919 */ /* 0x000ee20000002500 */
[----:B------:R-:W-:Y:S01]  /*0060*/  CS2R R14, SRZ ;  /* 0x00000000000e7805 */ /* 0x000fe2000001ff00 */
[----:B------:R-:W-:Y:S01]  /*0070*/  ULDC.64 UR4, c[0x0][0x208] ;  /* 0x0000820000047ab9 */ /* 0x000fe20000000a00 */
[----:B------:R-:W-:-:S02]  /*0080*/  CS2R R16, SRZ ;  /* 0x0000000000107805 */ /* 0x000fc4000001ff00 */
[----:B------:R-:W-:Y:S01]  /*0090*/  CS2R R18, SRZ ;  /* 0x0000000000127805 */ /* 0x000fe2000001ff00 */
[----:B------:R-:W-:Y:S01]  /*00a0*/  ULDC.64 UR8, c[0x0][0x288] ;  /* 0x0000a20000087ab9 */ /* 0x000fe20000000a00 */
[----:B------:R-:W-:Y:S02]  /*00b0*/  CS2R R52, SRZ ;  /* 0x0000000000347805 */ /* 0x000fe4000001ff00 */
[----:B------:R-:W-:Y:S01]  /*00c0*/  CS2R R54, SRZ ;  /* 0x0000000000367805 */ /* 0x000fe2000001ff00 */
[----:B------:R-:W4:Y:S01]  /*00d0*/  LDC.64 R36, c[0x0][0x210] ;  /* 0x00008400ff247b82 */ /* 0x000f220000000a00 */
[----:B------:R-:W-:Y:S02]  /*00e0*/  CS2R R48, SRZ ;  /* 0x0000000000307805 */ /* 0x000fe4000001ff00 */
[----:B------:R-:W-:Y:S01]  /*00f0*/  CS2R R50, SRZ ;  /* 0x0000000000327805 */ /* 0x000fe2000001ff00 */
[----:B0-----:R-:W-:-:S04]  /*0100*/  VIADD R1, R1, 0xfffffff8 ;  /* 0xfffffff801017836 */ /* 0x001fc80000000000 */
[----:B------:R-:W0:Y:S01]  /*0110*/  LDC.64 R68, c[0x0][0x220] ;  /* 0x00008800ff447b82 */ /* 0x000e220000000a00 */
[----:B-1----:R-:W-:-:S05]  /*0120*/  IMAD.SHL.U32 R0, R0, 0x4, RZ ;  /* 0x0000000400007824 */ /* 0x002fca00078e00ff */
[----:B------:R-:W-:-:S05]  /*0130*/  LOP3.LUT R0, R0, 0x1fc, RZ, 0xc0, !PT ;  /* 0x000001fc00007812 */ /* 0x000fca00078ec0ff */
[----:B---3--:R-:W-:-:S04]  /*0140*/  IMAD R7, R7, 0x400, R0 ;  /* 0x0000040007077824 */ /* 0x008fc800078e0200 */
[----:B------:R-:W-:-:S05]  /*0150*/  IMAD.HI R0, R7, 0x38e38e39, RZ ;  /* 0x38e38e3907007827 */ /* 0x000fca00078e02ff */
[----:B------:R-:W-:-:S04]  /*0160*/  SHF.R.U32.HI R3, RZ, 0x1f, R0 ;  /* 0x0000001fff037819 */ /* 0x000fc80000011600 */
[----:B------:R-:W-:-:S05]  /*0170*/  LEA.HI.SX32 R0, R0, R3, 0x1a ;  /* 0x0000000300007211 */ /* 0x000fca00078fd2ff */
[C---:B------:R-:W-:Y:S02]  /*0180*/  IMAD R8, R0.reuse, -0x120, R7 ;  /* 0xfffffee000087824 */ /* 0x040fe400078e0207 */
[----:B------:R-:W-:Y:S02]  /*0190*/  IMAD R3, R0, 0x60, RZ ;  /* 0x0000006000037824 */ /* 0x000fe400078e02ff */
[----:B------:R-:W-:Y:S01]  /*01a0*/  VIADD R39, R8, 0xffffff80 ;  /* 0xffffff8008277836 */ /* 0x000fe20000000000 */
[----:B------:R-:W-:Y:S02]  /*01b0*/  SHF.R.S32.HI R26, RZ, 0x1f, R8 ;  /* 0x0000001fff1a7819 */ /* 0x000fe40000011408 */
[----:B------:R-:W-:Y:S02]  /*01c0*/  IADD3 R2, P0, R8, R3, RZ ;  /* 0x0000000308027210 */ /* 0x000fe40007f1e0ff */
[----:B------:R-:W-:Y:S01]  /*01d0*/  ISETP.GE.U32.AND P1, PT, R39, 0x60, PT ;  /* 0x000000602700780c */ /* 0x000fe20003f26070 */
[----:B------:R-:W-:Y:S01]  /*01e0*/  VIADD R42, R7, 0x200 ;  /* 0x00000200072a7836 */ /* 0x000fe20000000000 */
[----:B------:R-:W-:-:S02]  /*01f0*/  LEA.HI.X.SX32 R3, R3, R26, 0x1, P0 ;  /* 0x0000001a03037211 */ /* 0x000fc400000f0eff */
[----:B------:R-:W-:Y:S02]  /*0200*/  CS2R R28, SRZ ;  /* 0x00000000001c7805 */ /* 0x000fe4000001ff00 */
[----:B------:R-:W-:Y:S02]  /*0210*/  ISETP.LT.AND P5, PT, R7, 0x2f880, !P1 ;  /* 0x0002f8800700780c */ /* 0x000fe40004fa1270 */
[----:B------:R-:W-:Y:S02]  /*0220*/  CS2R R56, SRZ ;  /* 0x0000000000387805 */ /* 0x000fe4000001ff00 */
[----:B------:R-:W-:Y:S01]  /*0230*/  LEA R20, P0, R2, UR6, 0x2 ;  /* 0x0000000602147c11 */ /* 0x000fe2000f8010ff */
[----:B------:R-:W-:Y:S01]  /*0240*/  IMAD.HI R4, R42, 0x38e38e39, RZ ;  /* 0x38e38e392a047827 */ /* 0x000fe200078e02ff */
[----:B------:R-:W-:Y:S02]  /*0250*/  ISETP.GT.AND P2, PT, R8, 0xdf, PT ;  /* 0x000000df0800780c */ /* 0x000fe40003f44270 */
[----:B------:R-:W-:-:S02]  /*0260*/  CS2R R58, SRZ ;  /* 0x00000000003a7805 */ /* 0x000fc4000001ff00 */
[----:B------:R-:W-:Y:S01]  /*0270*/  LEA.HI.X R21, R2, UR7, R3, 0x2, P0 ;  /* 0x0000000702157c11 */ /* 0x000fe200080f1403 */
[----:B--2---:R-:W-:Y:S01]  /*0280*/  IMAD.WIDE R2, R8, 0x4, R10 ;  /* 0x0000000408027825 */ /* 0x004fe200078e020a */
[----:B------:R-:W-:Y:S02]  /*0290*/  SHF.R.U32.HI R5, RZ, 0x1f, R4 ;  /* 0x0000001fff057819 */ /* 0x000fe40000011604 */
[----:B------:R-:W-:Y:S01]  /*02a0*/  CS2R R34, SRZ ;  /* 0x0000000000227805 */ /* 0x000fe2000001ff00 */
[----:B------:R1:W-:Y:S04]  /*02b0*/  STL [R1], R39 ;  /* 0x0000002701007387 */ /* 0x0003e80000100800 */
[----:B------:R-:W2:Y:S01]  /*02c0*/  @P5 LDG.E.EL.128 R12, desc[UR4][R2.64+-0x200] ;  /* 0xfffe0004020c5981 */ /* 0x000ea2000c2e1d00 */
[----:B------:R-:W-:-:S02]  /*02d0*/  LEA.HI.SX32 R9, R4, R5, 0x1a ;  /* 0x0000000504097211 */ /* 0x000fc400078fd2ff */
[----:B------:R-:W3:Y:S01]  /*02e0*/  LDC.64 R4, c[0x0][0x290] ;  /* 0x0000a400ff047b82 */ /* 0x000ee20000000a00 */
[----:B------:R5:W2:Y:S02]  /*02f0*/  @P5 LDG.E.EL.128 R16, desc[UR4][R20.64+-0x200] ;  /* 0xfffe000414105981 */ /* 0x000aa4000c2e1d00 */
[C---:B------:R-:W-:Y:S02]  /*0300*/  IMAD R6, R9.reuse, -0x120, R42 ;  /* 0xfffffee009067824 */ /* 0x040fe400078e022a */
[----:B------:R-:W-:-:S05]  /*0310*/  IMAD.SHL.U32 R27, R9, 0x40, RZ ;  /* 0x00000040091b7824 */ /* 0x000fca00078e00ff */
[----:B------:R-:W-:Y:S02]  /*0320*/  IADD3 R62, P0, R6, R27, RZ ;  /* 0x0000001b063e7210 */ /* 0x000fe40007f1e0ff */
[----:B-----5:R-:W-:Y:S02]  /*0330*/  SHF.R.S32.HI R20, RZ, 0x1f, R6 ;  /* 0x0000001fff147819 */ /* 0x020fe40000011406 */
[----:B------:R-:W-:Y:S02]  /*0340*/  ISETP.GT.AND P1, PT, R6, 0xdf, PT ;  /* 0x000000df0600780c */ /* 0x000fe40003f24270 */
[----:B------:R-:W-:Y:S02]  /*0350*/  LEA.HI.X.SX32 R61, R27, R20, 0x1, P0 ;  /* 0x000000141b3d7211 */ /* 0x000fe400000f0eff */
[----:B------:R-:W-:Y:S02]  /*0360*/  ISETP.LT.AND P4, PT, R42, 0x2f880, P1 ;  /* 0x0002f8802a00780c */ /* 0x000fe40000f81270 */
[C---:B------:R-:W-:Y:S01]  /*0370*/  SHF.L.U64.HI R61, R62.reuse, 0x2, R61 ;  /* 0x000000023e3d7819 */ /* 0x040fe2000001023d */
[----:B------:R-:W-:-:S05]  /*0380*/  IMAD.SHL.U32 R62, R62, 0x4, RZ ;  /* 0x000000043e3e7824 */ /* 0x000fca00078e00ff */
[----:B------:R-:W-:-:S04]  /*0390*/  IADD3 R24, P0, R62, UR8, RZ ;  /* 0x000000083e187c10 */ /* 0x000fc8000ff1e0ff */
[----:B------:R-:W-:-:S05]  /*03a0*/  IADD3.X R25, R61, UR9, RZ, P0, !PT ;  /* 0x000000093d197c10 */ /* 0x000fca00087fe4ff */
[----:B------:R5:W2:Y:S01]  /*03b0*/  @P4 LDG.E.EL.128 R52, desc[UR4][R24.64+-0x380] ;  /* 0xfffc800418344981 */ /* 0x000aa2000c2e1d00 */
[----:B------:R-:W-:-:S05]  /*03c0*/  IMAD R9, R9, 0x60, RZ ;  /* 0x0000006009097824 */ /* 0x000fca00078e02ff */
[----:B------:R-:W-:-:S04]  /*03d0*/  IADD3 R2, P0, R6, R9, RZ ;  /* 0x0000000906027210 */ /* 0x000fc80007f1e0ff */
[----:B------:R-:W-:Y:S02]  /*03e0*/  LEA.HI.X.SX32 R9, R9, R20, 0x1, P0 ;  /* 0x0000001409097211 */ /* 0x000fe400000f0eff */
[----:B------:R-:W-:-:S04]  /*03f0*/  LEA R20, P0, R2, UR6, 0x2 ;  /* 0x0000000602147c11 */ /* 0x000fc8000f8010ff */
[----:B------:R-:W-:Y:S01]  /*0400*/  LEA.HI.X R21, R2, UR7, R9, 0x2, P0 ;  /* 0x0000000702157c11 */ /* 0x000fe200080f1409 */
[----:B------:R-:W-:Y:S02]  /*0410*/  IMAD.SHL.U32 R9, R0, 0x40, RZ ;  /* 0x0000004000097824 */ /* 0x000fe400078e00ff */
[C---:B------:R-:W-:Y:S02]  /*0420*/  VIADD R63, R6.reuse, 0xffffff80 ;  /* 0xffffff80063f7836 */ /* 0x040fe40000000000 */
[----:B------:R-:W-:Y:S01]  /*0430*/  IMAD.WIDE R32, R6, 0x4, R10 ;  /* 0x0000000406207825 */ /* 0x000fe200078e020a */
[----:B------:R-:W-:Y:S01]  /*0440*/  IADD3 R60, P0, R8, R9, RZ ;  /* 0x00000009083c7210 */ /* 0x000fe20007f1e0ff */
[----:B------:R-:W0:Y:S01]  /*0450*/  LDC.64 R10, c[0x0][0x218] ;  /* 0x00008600ff0a7b82 */ /* 0x000e220000000a00 */
[----:B------:R-:W-:Y:S01]  /*0460*/  ISETP.GE.U32.AND P1, PT, R63, 0x60, PT ;  /* 0x000000603f00780c */ /* 0x000fe20003f26070 */
[----:B------:R-:W-:Y:S01]  /*0470*/  IMAD.IADD R41, R8, 0x1, R9 ;  /* 0x0000000108297824 */ /* 0x000fe200078e0209 */
[----:B------:R-:W-:-:S02]  /*0480*/  ISETP.LT.AND P3, PT, R7, 0x2f880, P2 ;  /* 0x0002f8800700780c */ /* 0x000fc40001761270 */
[----:B-----5:R-:W-:Y:S01]  /*0490*/  CS2R R24, SRZ ;  /* 0x0000000000187805 */ /* 0x020fe2000001ff00 */
[----:B---3--:R-:W-:-:S04]  /*04a0*/  IMAD.WIDE R22, R6, 0x4, R4 ;  /* 0x0000000406167825 */ /* 0x008fc800078e0204 */
[----:B------:R-:W-:Y:S01]  /*04b0*/  IMAD.WIDE R44, R8, 0x4, R4 ;  /* 0x00000004082c7825 */ /* 0x000fe200078e0204 */
[----:B------:R3:W5:Y:S01]  /*04c0*/  @P4 LDG.E.EL.128 R48, desc[UR4][R22.64+-0x380] ;  /* 0xfffc800416304981 */ /* 0x000762000c2e1d00 */
[----:B------:R-:W-:Y:S02]  /*04d0*/  ULDC.64 UR6, c[0x0][0x238] ;  /* 0x00008e0000067ab9 */ /* 0x000fe40000000a00 */
[----:B----4-:R-:W-:Y:S01]  /*04e0*/  IMAD.WIDE R40, R41, 0x4, R36 ;  /* 0x0000000429287825 */ /* 0x010fe200078e0224 */
[----:B---3--:R-:W-:-:S03]  /*04f0*/  CS2R R22, SRZ ;  /* 0x0000000000167805 */ /* 0x008fc6000001ff00 */
[----:B0-----:R-:W-:Y:S01]  /*0500*/  IMAD.WIDE R4, R8, 0x4, R10 ;  /* 0x0000000408047825 */ /* 0x001fe200078e020a */
[----:B--2---:R-:W-:Y:S02]  /*0510*/  SEL R64, R13, RZ, P5 ;  /* 0x000000ff0d407207 */ /* 0x004fe40002800000 */
[----:B------:R-:W-:-:S04]  /*0520*/  LEA.HI.X.SX32 R13, R9, R26, 0x1, P0 ;  /* 0x0000001a090d7211 */ /* 0x000fc800000f0eff */
[C---:B------:R-:W-:Y:S01]  /*0530*/  SHF.L.U64.HI R38, R60.reuse, 0x2, R13 ;  /* 0x000000023c267819 */ /* 0x040fe2000001020d */
[----:B------:R-:W-:Y:S01]  /*0540*/  IMAD.SHL.U32 R60, R60, 0x4, RZ ;  /* 0x000000043c3c7824 */ /* 0x000fe200078e00ff */
[----:B------:R-:W-:-:S04]  /*0550*/  ISETP.LT.AND P0, PT, R42, 0x2f880, !P1 ;  /* 0x0002f8802a00780c */ /* 0x000fc80004f01270 */
[----:B------:R-:W-:-:S04]  /*0560*/  IADD3 R30, P1, R60, UR8, RZ ;  /* 0x000000083c1e7c10 */ /* 0x000fc8000ff3e0ff */
[----:B------:R-:W-:Y:S02]  /*0570*/  IADD3.X R31, R38, UR9, RZ, P1, !PT ;  /* 0x00000009261f7c10 */ /* 0x000fe40008ffe4ff */
[----:B------:R-:W-:Y:S01]  /*0580*/  ISETP.GE.AND P1, PT, R8, 0x40, PT ;  /* 0x000000400800780c */ /* 0x000fe20003f26270 */
[----:B------:R-:W-:Y:S01]  /*0590*/  IMAD.IADD R9, R6, 0x1, R27 ;  /* 0x0000000106097824 */ /* 0x000fe200078e021b */
[----:B------:R-:W-:Y:S02]  /*05a0*/  SEL R17, R17, RZ, P5 ;  /* 0x000000ff11117207 */ /* 0x000fe40002800000 */
[----:B------:R-:W-:Y:S02]  /*05b0*/  CS2R R26, SRZ ;  /* 0x00000000001a7805 */ /* 0x000fe4000001ff00 */
[----:B------:R-:W-:Y:S02]  /*05c0*/  SEL R18, R18, RZ, P5 ;  /* 0x000000ff12127207 */ /* 0x000fe40002800000 */
[----:B------:R-:W-:-:S02]  /*05d0*/  SEL R19, R19, RZ, P5 ;  /* 0x000000ff13137207 */ /* 0x000fc40002800000 */
[----:B------:R-:W-:Y:S02]  /*05e0*/  SEL R66, R15, RZ, P5 ;  /* 0x000000ff0f427207 */ /* 0x000fe40002800000 */
[----:B------:R-:W-:Y:S02]  /*05f0*/  SEL R65, R14, RZ, P5 ;  /* 0x000000ff0e417207 */ /* 0x000fe40002800000 */
[----:B------:R-:W-:Y:S02]  /*0600*/  ISETP.LT.AND P1, PT, R7, 0x2f880, !P1 ;  /* 0x0002f8800700780c */ /* 0x000fe40004f21270 */
[----:B------:R-:W-:Y:S02]  /*0610*/  CS2R R14, SRZ ;  /* 0x00000000000e7805 */ /* 0x000fe4000001ff00 */
[----:B------:R-:W-:Y:S02]  /*0620*/  SEL R46, R12, RZ, P5 ;  /* 0x000000ff0c2e7207 */ /* 0x000fe40002800000 */
[----:B------:R-:W-:-:S02]  /*0630*/  CS2R R12, SRZ ;  /* 0x00000000000c7805 */ /* 0x000fc4000001ff00 */
[----:B------:R-:W-:Y:S01]  /*0640*/  SEL R3, R16, RZ, P5 ;  /* 0x000000ff10037207 */ /* 0x000fe20002800000 */
[----:B------:R-:W-:Y:S01]  /*0650*/  FADD R66, R19, -R66 ;  /* 0x8000004213427221 */ /* 0x000fe20000000000 */
[----:B------:R-:W-:Y:S01]  /*0660*/  FADD R65, R18, -R65 ;  /* 0x8000004112417221 */ /* 0x000fe20000000000 */
[----:B------:R-:W-:Y:S01]  /*0670*/  FADD R64, R17, -R64 ;  /* 0x8000004011407221 */ /* 0x000fe20000000000 */
[----:B------:R0:W2:Y:S01]  /*0680*/  @P0 LDG.E.EL.128 R24, desc[UR4][R20.64+-0x200] ;  /* 0xfffe000414180981 */ /* 0x0000a2000c2e1d00 */
[----:B------:R-:W-:Y:S02]  /*0690*/  CS2R R16, SRZ ;  /* 0x0000000000107805 */ /* 0x000fe4000001ff00 */
[----:B------:R-:W-:Y:S02]  /*06a0*/  CS2R R18, SRZ ;  /* 0x0000000000127805 */ /* 0x000fe4000001ff00 */
[----:B------:R-:W-:Y:S01]  /*06b0*/  P2R R2, PR, RZ, 0x1 ;  /* 0x00000001ff027803 */ /* 0x000fe20000000000 */
[----:B------:R-:W3:Y:S01]  /*06c0*/  @P0 LDG.E.EL.128 R12, desc[UR4][R32.64+-0x200] ;  /* 0xfffe0004200c0981 */ /* 0x000ee2000c2e1d00 */
[----:B------:R-:W-:-:S03]  /*06d0*/  ISETP.GE.AND P0, PT, R6, 0x40, PT ;  /* 0x000000400600780c */ /* 0x000fc60003f06270 */
[----:B------:R4:W2:Y:S01]  /*06e0*/  @P3 LDG.E.EL.128 R16, desc[UR4][R30.64+-0x380] ;  /* 0xfffc80041e103981 */ /* 0x0008a2000c2e1d00 */
[----:B0-----:R-:W-:Y:S02]  /*06f0*/  CS2R R20, SRZ ;  /* 0x0000000000147805 */ /* 0x001fe4000001ff00 */
[----:B------:R-:W-:Y:S02]  /*0700*/  ISETP.LT.AND P2, PT, R42, 0x2f880, !P0 ;  /* 0x0002f8802a00780c */ /* 0x000fe40004741270 */
[----:B------:R-:W-:Y:S02]  /*0710*/  CS2R R42, SRZ ;  /* 0x00000000002a7805 */ /* 0x000fe4000001ff00 */
[----:B------:R0:W3:Y:S01]  /*0720*/  @P1 LDG.E.EL.128 R20, desc[UR4][R40.64] ;  /* 0x0000000428141981 */ /* 0x0000e2000c2e1d00 */
[----:B----4-:R-:W-:Y:S01]  /*0730*/  CS2R R30, SRZ ;  /* 0x00000000001e7805 */ /* 0x010fe2000001ff00 */
[----:B------:R-:W-:Y:S01]  /*0740*/  IMAD.WIDE R36, R9, 0x4, R36 ;  /* 0x0000000409247825 */ /* 0x000fe200078e0224 */
[----:B------:R-:W-:-:S03]  /*0750*/  SEL R9, R54, RZ, P4 ;  /* 0x000000ff36097207 */ /* 0x000fc60002000000 */
[----:B------:R-:W-:Y:S01]  /*0760*/  FADD R54, R3, -R46 ;  /* 0x8000002e03367221 */ /* 0x000fe20000000000 */
[----:B0-----:R-:W-:Y:S01]  /*0770*/  CS2R R40, SRZ ;  /* 0x0000000000287805 */ /* 0x001fe2000001ff00 */
[----:B------:R0:W4:Y:S01]  /*0780*/  @P3 LDG.E.EL.128 R28, desc[UR4][R44.64+-0x380] ;  /* 0xfffc80042c1c3981 */ /* 0x000122000c2e1d00 */
[----:B------:R-:W-:-:S04]  /*0790*/  CS2R R46, SRZ ;  /* 0x00000000002e7805 */ /* 0x000fc8000001ff00 */
[----:B------:R1:W3:Y:S01]  /*07a0*/  @P1 LDG.E.EL.128 R40, desc[UR4][R4.64] ;  /* 0x0000000404281981 */ /* 0x0002e2000c2e1d00 */
[----:B0-----:R-:W-:Y:S01]  /*07b0*/  CS2R R44, SRZ ;  /* 0x00000000002c7805 */ /* 0x001fe2000001ff00 */
[----:B-1----:R-:W-:-:S05]  /*07c0*/  IMAD.WIDE R4, R6, 0x4, R10 ;  /* 0x0000000406047825 */ /* 0x002fca00078e020a */
[----:B------:R0:W3:Y:S02]  /*07d0*/  @P2 LDG.E.EL.128 R44, desc[UR4][R4.64] ;  /* 0x00000004042c2981 */ /* 0x0000e4000c2e1d00 */
[----:B0-----:R-:W-:-:S05]  /*07e0*/  IMAD.WIDE R4, R8, 0x4, R68 ;  /* 0x0000000408047825 */ /* 0x001fca00078e0244 */
[----:B------:R-:W3:Y:S01]  /*07f0*/  @P1 LDG.E.EL.128 R56, desc[UR4][R4.64] ;  /* 0x0000000404381981 */ /* 0x000ee2000c2e1d00 */
[----:B------:R-:W-:-:S06]  /*0800*/  CS2R R32, SRZ ;  /* 0x0000000000207805 */ /* 0x000fcc000001ff00 */
[----:B------:R0:W3:Y:S01]  /*0810*/  @P2 LDG.E.EL.128 R32, desc[UR4][R36.64] ;  /* 0x0000000424202981 */ /* 0x0000e2000c2e1d00 */
[----:B-----5:R-:W-:-:S05]  /*0820*/  SEL R50, R50, RZ, P4 ;  /* 0x000000ff32327207 */ /* 0x020fca0002000000 */
[----:B------:R-:W-:Y:S01]  /*0830*/  FADD R39, R9, -R50 ;  /* 0x8000003209277221 */ /* 0x000fe20000000000 */
[----:B------:R-:W-:Y:S02]  /*0840*/  SEL R50, R52, RZ, P4 ;  /* 0x000000ff34327207 */ /* 0x000fe40002000000 */
[----:B------:R-:W-:Y:S02]  /*0850*/  SEL R49, R49, RZ, P4 ;  /* 0x000000ff31317207 */ /* 0x000fe40002000000 */
[----:B------:R-:W-:Y:S02]  /*0860*/  SEL R10, R51, RZ, P4 ;  /* 0x000000ff330a7207 */ /* 0x000fe40002000000 */
[----:B------:R-:W-:-:S05]  /*0870*/  SEL R55, R55, RZ, P4 ;  /* 0x000000ff37377207 */ /* 0x000fca0002000000 */
[----:B------:R-:W-:Y:S01]  /*0880*/  FADD R67, R55, -R10 ;  /* 0x8000000a37437221 */ /* 0x000fe20000000000 */
[----:B--2---:R-:W-:Y:S02]  /*0890*/  SEL R18, R18, RZ, P3 ;  /* 0x000000ff12127207 */ /* 0x004fe40001800000 */
[----:B------:R-:W-:Y:S02]  /*08a0*/  SEL R16, R16, RZ, P3 ;  /* 0x000000ff10107207 */ /* 0x000fe40001800000 */
[----:B------:R-:W-:Y:S02]  /*08b0*/  SEL R17, R17, RZ, P3 ;  /* 0x000000ff11117207 */ /* 0x000fe40001800000 */
[----:B----4-:R-:W-:Y:S02]  /*08c0*/  SEL R11, R28, RZ, P3 ;  /* 0x000000ff1c0b7207 */ /* 0x010fe40001800000 */
[----:B---3--:R-:W-:-:S05]  /*08d0*/  SEL R3, R56, RZ, P1 ;  /* 0x000000ff38037207 */ /* 0x008fca0000800000 */
[----:B------:R-:W-:-:S04]  /*08e0*/  FADD R3, R3, 0.0010000000474974513054 ;  /* 0x3a83126f03037421 */ /* 0x000fc80000000000 */
[----:B------:R1:W2:Y:S02]  /*08f0*/  MUFU.SQRT R4, R3 ;  /* 0x0000000300047308 */ /* 0x0002a40000002000 */
[----:B-1----:R-:W-:Y:S02]  /*0900*/  SEL R3, R48, RZ, P4 ;  /* 0x000000ff30037207 */ /* 0x002fe40002000000 */
[----:B------:R-:W-:-:S03]  /*0910*/  SEL R48, R53, RZ, P4 ;  /* 0x000000ff35307207 */ /* 0x000fc60002000000 */
[----:B------:R-:W-:Y:S01]  /*0920*/  FADD R50, R50, -R3 ;  /* 0x8000000332327221 */ /* 0x000fe20000000000 */
[----:B------:R-:W-:Y:S01]  /*0930*/  SEL R3, R58, RZ, P1 ;  /* 0x000000ff3a037207 */ /* 0x000fe20000800000 */
[----:B------:R-:W-:Y:S01]  /*0940*/  FADD R48, R48, -R49 ;  /* 0x8000003130307221 */ /* 0x000fe20000000000 */
[----:B------:R-:W-:Y:S02]  /*0950*/  SEL R5, R57, RZ, P1 ;  /* 0x000000ff39057207 */ /* 0x000fe40000800000 */
[----:B------:R-:W-:Y:S01]  /*0960*/  SEL R49, R30, RZ, P3 ;  /* 0x000000ff1e317207 */ /* 0x000fe20001800000 */
[----:B------:R-:W-:Y:S01]  /*0970*/  FADD R3, R3, 0.0010000000474974513054 ;  /* 0x3a83126f03037421 */ /* 0x000fe20000000000 */
[----:B------:R-:W1:Y:S01]  /*0980*/  LDC.64 R56, c[0x0][0x298] ;  /* 0x0000a600ff387b82 */ /* 0x000e620000000a00 */
[----:B------:R-:W-:Y:S01]  /*0990*/  SEL R10, R59, RZ, P1 ;  /* 0x000000ff3b0a7207 */ /* 0x000fe20000800000 */
[----:B------:R-:W-:Y:S01]  /*09a0*/  FADD R5, R5, 0.0010000000474974513054 ;  /* 0x3a83126f05057421 */ /* 0x000fe20000000000 */
[----:B------:R3:W-:Y:S01]  /*09b0*/  MUFU.SQRT R52, R3 ;  /* 0x0000000300347308 */ /* 0x0007e20000002000 */
[----:B------:R-:W-:Y:S01]  /*09c0*/  FADD R49, R18, -R49 ;  /* 0x8000003112317221 */ /* 0x000fe20000000000 */
[----:B------:R-:W-:Y:S01]  /*09d0*/  SEL R18, R31, RZ, P3 ;  /* 0x000000ff1f127207 */ /* 0x000fe20001800000 */
[----:B------:R-:W-:Y:S01]  /*09e0*/  FADD R10, R10, 0.0010000000474974513054 ;  /* 0x3a83126f0a0a7421 */ /* 0x000fe20000000000 */
[----:B---3--:R-:W-:-:S04]  /*09f0*/  SEL R3, R19, RZ, P3 ;  /* 0x000000ff13037207 */ /* 0x008fc80001800000 */
[----:B0-----:R-:W0:Y:S01]  /*0a00*/  MUFU.SQRT R37, R5 ;  /* 0x0000000500257308 */ /* 0x001e220000002000 */
[----:B------:R-:W-:Y:S01]  /*0a10*/  SEL R55, R33, RZ, P2 ;  /* 0x000000ff21377207 */ /* 0x000fe20001000000 */
[----:B------:R-:W-:Y:S01]  /*0a20*/  FADD R3, R3, -R18 ;  /* 0x8000001203037221 */ /* 0x000fe20000000000 */
[----:B------:R-:W-:-:S05]  /*0a30*/  SEL R18, R29, RZ, P3 ;  /* 0x000000ff1d127207 */ /* 0x000fca0001800000 */
[----:B------:R3:W4:Y:S01]  /*0a40*/  MUFU.SQRT R5, R10 ;  /* 0x0000000a00057308 */ /* 0x0007220000002000 */
[----:B------:R-:W-:Y:S01]  /*0a50*/  SEL R32, R32, RZ, P2 ;  /* 0x000000ff20207207 */ /* 0x000fe20001000000 */
[----:B------:R-:W-:Y:S01]  /*0a60*/  FADD R33, R17, -R18 ;  /* 0x8000001211217221 */ /* 0x000fe20000000000 */
[----:B------:R-:W-:Y:S02]  /*0a70*/  CS2R R18, SRZ ;  /* 0x0000000000127805 */ /* 0x000fe4000001ff00 */
[----:B------:R-:W-:Y:S02]  /*0a80*/  SEL R29, R44, RZ, P2 ;  /* 0x000000ff2c1d7207 */ /* 0x000fe40001000000 */
[----:B---3--:R-:W-:Y:S01]  /*0a90*/  SEL R10, R45, RZ, P2 ;  /* 0x000000ff2d0a7207 */ /* 0x008fe20001000000 */
[----:B------:R-:W-:Y:S01]  /*0aa0*/  FADD R45, R16, -R11 ;  /* 0x8000000b102d7221 */ /* 0x000fe20000000000 */
[----:B------:R-:W-:-:S03]  /*0ab0*/  CS2R R16, SRZ ;  /* 0x0000000000107805 */ /* 0x000fc6000001ff00 */
[----:B------:R-:W-:Y:S01]  /*0ac0*/  FADD R55, R55, -R10 ;  /* 0x8000000a37377221 */ /* 0x000fe20000000000 */
[----:B------:R-:W-:-:S04]  /*0ad0*/  IMAD.WIDE R10, R6, 0x4, R68 ;  /* 0x00000004060a7825 */ /* 0x000fc800078e0244 */
[----:B------:R-:W-:Y:S01]  /*0ae0*/  FADD R32, R32, -R29 ;  /* 0x8000001d20207221 */ /* 0x000fe20000000000 */
[----:B------:R-:W-:Y:S02]  /*0af0*/  CS2R R28, SRZ ;  /* 0x00000000001c7805 */ /* 0x000fe4000001ff00 */
[----:B------:R-:W-:Y:S01]  /*0b00*/  CS2R R30, SRZ ;  /* 0x00000000001e7805 */ /* 0x000fe2000001ff00 */
[----:B------:R1:W3:Y:S02]  /*0b10*/  @P2 LDG.E.EL.128 R16, desc[UR4][R10.64] ;  /* 0x000000040a102981 */ /* 0x0002e4000c2e1d00 */
[----:B-1----:R-:W-:-:S05]  /*0b20*/  IMAD.WIDE R10, R8, 0x4, R56 ;  /* 0x00000004080a7825 */ /* 0x002fca00078e0238 */
[----:B------:R-:W5:Y:S01]  /*0b30*/  @P3 LDG.E.EL.128 R28, desc[UR4][R10.64+-0x380] ;  /* 0xfffc80040a1c3981 */ /* 0x000f62000c2e1d00 */
[C---:B--2---:R-:W-:Y:S02]  /*0b40*/  FSETP.GT.AND P0, PT, R4.reuse, 8.50705917302346158658e+37, PT ;  /* 0x7e8000000400780b */ /* 0x044fe40003f04000 */
[----:B------:R-:W-:Y:S01]  /*0b50*/  FSETP.GEU.AND P6, PT, R4, 1.175494350822287508e-38, PT ;  /* 0x008000000400780b */ /* 0x000fe20003fce000 */
[----:B------:R1:W-:Y:S02]  /*0b60*/  STL [R1+0x4], R62 ;  /* 0x0000043e01007387 */ /* 0x0003e40000100800 */
[----:B-1----:R-:W-:-:S08]  /*0b70*/  IMAD.MOV.U32 R62, RZ, RZ, 0x3e800000 ;  /* 0x3e800000ff3e7424 */ /* 0x002fd000078e00ff */
[----:B------:R-:W-:Y:S01]  /*0b80*/  @P0 FMUL R4, R4, 0.25 ;  /* 0x3e80000004040820 */ /* 0x000fe20000400000 */
[----:B------:R-:W-:-:S03]  /*0b90*/  FSEL R36, R62, 1, P0 ;  /* 0x3f8000003e247808 */ /* 0x000fc60000000000 */
[----:B------:R-:W-:Y:S02]  /*0ba0*/  @!P6 FMUL R4, R4, 16777216 ;  /* 0x4b8000000404e820 */ /* 0x000fe40000400000 */
[----:B------:R-:W-:Y:S01]  /*0bb0*/  @!P6 FMUL R36, R36, 16777216 ;  /* 0x4b8000002424e820 */ /* 0x000fe20000400000 */
[----:B0-----:R-:W-:Y:S02]  /*0bc0*/  FSETP.GT.AND P6, PT, R37, 8.50705917302346158658e+37, PT ;  /* 0x7e8000002500780b */ /* 0x001fe40003fc4000 */
[----:B------:R-:W-:Y:S02]  /*0bd0*/  P2R R0, PR, RZ, 0x20 ;  /* 0x00000020ff007803 */ /* 0x000fe40000000000 */
[----:B------:R-:W-:Y:S02]  /*0be0*/  SEL R20, R20, RZ, P1 ;  /* 0x000000ff14147207 */ /* 0x000fe40000800000 */
[----:B------:R-:W-:Y:S02]  /*0bf0*/  SEL R69, R40, RZ, P1 ;  /* 0x000000ff28457207 */ /* 0x000fe40000800000 */
[----:B------:R-:W-:-:S02]  /*0c00*/  FSETP.GT.AND P5, PT, R52, 8.50705917302346158658e+37, PT ;  /* 0x7e8000003400780b */ /* 0x000fc40003fa4000 */
[C---:B------:R-:W-:Y:S01]  /*0c10*/  FSETP.GEU.AND P0, PT, R37.reuse, 1.175494350822287508e-38, PT ;  /* 0x008000002500780b */ /* 0x040fe20003f0e000 */
[----:B------:R-:W-:Y:S01]  /*0c20*/  FADD R69, R20, -R69 ;  /* 0x8000004514457221 */ /* 0x000fe20000000000 */
[----:B------:R-:W-:Y:S01]  /*0c30*/  FSEL R51, R62, 1, P6 ;  /* 0x3f8000003e337808 */ /* 0x000fe20003000000 */
[----:B------:R-:W-:Y:S01]  /*0c40*/  @P6 FMUL R37, R37, 0.25 ;  /* 0x3e80000025256820 */ /* 0x000fe20000400000 */
[----:B------:R-:W-:Y:S02]  /*0c50*/  FSETP.GEU.AND P6, PT, R52, 1.175494350822287508e-38, PT ;  /* 0x008000003400780b */ /* 0x000fe40003fce000 */
[----:B------:R-:W-:-:S05]  /*0c60*/  FSEL R53, R62, 1, P5 ;  /* 0x3f8000003e357808 */ /* 0x000fca0002800000 */
[----:B------:R-:W-:Y:S02]  /*0c70*/  @P5 FMUL R52, R52, 0.25 ;  /* 0x3e80000034345820 */ /* 0x000fe40000400000 */
[----:B------:R-:W-:Y:S01]  /*0c80*/  @!P0 FMUL R37, R37, 16777216 ;  /* 0x4b80000025258820 */ /* 0x000fe20000400000 */
[----:B------:R-:W-:-:S03]  /*0c90*/  @!P0 FMUL R51, R51, 16777216 ;  /* 0x4b80000033338820 */ /* 0x000fc60000400000 */
[----:B------:R-:W-:Y:S01]  /*0ca0*/  @!P6 FMUL R52, R52, 16777216 ;  /* 0x4b8000003434e820 */ /* 0x000fe20000400000 */
[----:B------:R-:W-:Y:S01]  /*0cb0*/  @!P6 FMUL R53, R53, 16777216 ;  /* 0x4b8000003535e820 */ /* 0x000fe20000400000 */
[----:B----4-:R-:W-:Y:S01]  /*0cc0*/  FSETP.GT.AND P6, PT, R5, 8.50705917302346158658e+37, PT ;  /* 0x7e8000000500780b */ /* 0x010fe20003fc4000 */
[----:B------:R-:W-:Y:S01]  /*0cd0*/  IMAD.MOV.U32 R44, RZ, RZ, 0x3e800000 ;  /* 0x3e800000ff2c7424 */ /* 0x000fe200078e00ff */
[----:B------:R-:W-:Y:S02]  /*0ce0*/  SEL R21, R21, RZ, P1 ;  /* 0x000000ff15157207 */ /* 0x000fe40000800000 */
[----:B------:R-:W-:Y:S02]  /*0cf0*/  SEL R68, R41, RZ, P1 ;  /* 0x000000ff29447207 */ /* 0x000fe40000800000 */
[----:B------:R-:W-:Y:S02]  /*0d00*/  FSETP.GEU.AND P5, PT, R5, 1.175494350822287508e-38, PT ;  /* 0x008000000500780b */ /* 0x000fe40003fae000 */
[----:B------:R-:W-:Y:S01]  /*0d10*/  FSEL R9, R62, 1, P6 ;  /* 0x3f8000003e097808 */ /* 0x000fe20003000000 */
[----:B------:R-:W-:-:S04]  /*0d20*/  FADD R68, R21, -R68 ;  /* 0x8000004415447221 */ /* 0x000fc80000000000 */
[----:B------:R-:W-:Y:S01]  /*0d30*/  @P6 FMUL R5, R5, 0.25 ;  /* 0x3e80000005056820 */ /* 0x000fe20000400000 */
[----:B------:R-:W-:Y:S02]  /*0d40*/  SEL R23, R23, RZ, P1 ;  /* 0x000000ff17177207 */ /* 0x000fe40000800000 */
[----:B------:R-:W-:Y:S01]  /*0d50*/  SEL R58, R47, RZ, P2 ;  /* 0x000000ff2f3a7207 */ /* 0x000fe20001000000 */
[----:B------:R-:W-:Y:S01]  /*0d60*/  IMAD.MOV.U32 R47, RZ, RZ, R39 ;  /* 0x000000ffff2f7224 */ /* 0x000fe200078e0027 */
[----:B------:R-:W-:Y:S02]  /*0d70*/  SEL R35, R35, RZ, P2 ;  /* 0x000000ff23237207 */ /* 0x000fe40001000000 */
[----:B------:R-:W-:Y:S02]  /*0d80*/  SEL R34, R34, RZ, P2 ;  /* 0x000000ff22227207 */ /* 0x000fe40001000000 */
[----:B------:R-:W-:Y:S01]  /*0d90*/  SEL R59, R46, RZ, P2 ;  /* 0x000000ff2e3b7207 */ /* 0x000fe20001000000 */
[----:B------:R-:W-:Y:S01]  /*0da0*/  FADD R58, R35, -R58 ;  /* 0x8000003a233a7221 */ /* 0x000fe20000000000 */
[----:B------:R-:W-:-:S02]  /*0db0*/  SEL R22, R22, RZ, P1 ;  /* 0x000000ff16167207 */ /* 0x000fc40000800000 */
[----:B------:R-:W-:Y:S01]  /*0dc0*/  SEL R35, R42, RZ, P1 ;  /* 0x000000ff2a237207 */ /* 0x000fe20000800000 */
[----:B------:R-:W-:Y:S01]  /*0dd0*/  FADD R59, R34, -R59 ;  /* 0x8000003b223b7221 */ /* 0x000fe20000000000 */
[----:B------:R-:W-:Y:S01]  /*0de0*/  @!P5 FMUL R5, R5, 16777216 ;  /* 0x4b8000000505d820 */ /* 0x000fe20000400000 */
[----:B------:R-:W-:Y:S01]  /*0df0*/  @!P5 FMUL R9, R9, 16777216 ;  /* 0x4b8000000909d820 */ /* 0x000fe20000400000 */
[----:B------:R-:W0:Y:S02]  /*0e00*/  MUFU.RCP R52, R52 ;  /* 0x0000003400347308 */ /* 0x000e240000001000 */
[----:B0-----:R-:W-:Y:S01]  /*0e10*/  FMUL R53, R52, R53 ;  /* 0x0000003534357220 */ /* 0x001fe20000400000 */
[----:B-----5:R-:W-:-:S05]  /*0e20*/  SEL R28, R28, RZ, P3 ;  /* 0x000000ff1c1c7207 */ /* 0x020fca0001800000 */
[----:B------:R-:W-:-:S04]  /*0e30*/  FADD R28, R28, 0.0010000000474974513054 ;  /* 0x3a83126f1c1c7421 */ /* 0x000fc80000000000 */
[----:B------:R-:W0:Y:S01]  /*0e40*/  MUFU.SQRT R20, R28 ;  /* 0x0000001c00147308 */ /* 0x000e220000002000 */
[----:B------:R-:W-:Y:S02]  /*0e50*/  SEL R10, R29, RZ, P3 ;  /* 0x000000ff1d0a7207 */ /* 0x000fe40001800000 */
[C---:B0-----:R-:W-:Y:S02]  /*0e60*/  FSETP.GT.AND P0, PT, R20.reuse, 8.50705917302346158658e+37, PT ;  /* 0x7e8000001400780b */ /* 0x041fe40003f04000 */
[----:B------:R-:W-:Y:S02]  /*0e70*/  FSETP.GEU.AND P6, PT, R20, 1.175494350822287508e-38, PT ;  /* 0x008000001400780b */ /* 0x000fe40003fce000 */
[----:B------:R-:W-:Y:S01]  /*0e80*/  FSEL R21, R44, 1, P0 ;  /* 0x3f8000002c157808 */ /* 0x000fe20000000000 */
[----:B------:R-:W-:-:S08]  /*0e90*/  FADD R10, R10, 0.0010000000474974513054 ;  /* 0x3a83126f0a0a7421 */ /* 0x000fd00000000000 */
[----:B------:R-:W-:Y:S01]  /*0ea0*/  @P0 FMUL R20, R20, 0.25 ;  /* 0x3e80000014140820 */ /* 0x000fe20000400000 */
[----:B------:R-:W-:Y:S02]  /*0eb0*/  ISETP.NE.AND P0, PT, R2, RZ, PT ;  /* 0x000000ff0200720c */ /* 0x000fe40003f05270 */
[----:B------:R-:W-:Y:S02]  /*0ec0*/  SEL R2, R43, RZ, P1 ;  /* 0x000000ff2b027207 */ /* 0x000fe40000800000 */
[----:B------:R-:W-:Y:S01]  /*0ed0*/  SEL R11, R30, RZ, P3 ;  /* 0x000000ff1e0b7207 */ /* 0x000fe20001800000 */
[----:B------:R-:W-:Y:S01]  /*0ee0*/  @!P6 FMUL R20, R20, 16777216 ;  /* 0x4b8000001414e820 */ /* 0x000fe20000400000 */
[----:B------:R-:W-:Y:S01]  /*0ef0*/  @!P6 FMUL R21, R21, 16777216 ;  /* 0x4b8000001515e820 */ /* 0x000fe20000400000 */
[----:B------:R-:W-:Y:S01]  /*0f00*/  FADD R39, R23, -R2 ;  /* 0x8000000217277221 */ /* 0x000fe20000000000 */
[----:B---3--:R-:W-:Y:S01]  /*0f10*/  SEL R16, R16, RZ, P2 ;  /* 0x000000ff10107207 */ /* 0x008fe20001000000 */
[----:B------:R-:W0:Y:S01]  /*0f20*/  MUFU.SQRT R2, R10 ;  /* 0x0000000a00027308 */ /* 0x000e220000002000 */
[----:B------:R-:W-:Y:S01]  /*0f30*/  FADD R11, R11, 0.0010000000474974513054 ;  /* 0x3a83126f0b0b7421 */ /* 0x000fe20000000000 */
[----:B------:R-:W-:Y:S01]  /*0f40*/  SEL R17, R17, RZ, P2 ;  /* 0x000000ff11117207 */ /* 0x000fe20001000000 */
[----:B------:R-:W1:Y:S05]  /*0f50*/  LDC.64 R42, c[0x0][0x270] ;  /* 0x00009c00ff2a7b82 */ /* 0x000e6a0000000a00 */
[----:B------:R-:W2:Y:S01]  /*0f60*/  MUFU.SQRT R29, R11 ;  /* 0x0000000b001d7308 */ /* 0x000ea20000002000 */
[----:B0-----:R-:W-:Y:S01]  /*0f70*/  FSETP.GT.AND P6, PT, R2, 8.50705917302346158658e+37, PT ;  /* 0x7e8000000200780b */ /* 0x001fe20003fc4000 */
[----:B------:R-:W-:Y:S01]  /*0f80*/  FADD R16, R16, 0.0010000000474974513054 ;  /* 0x3a83126f10107421 */ /* 0x000fe20000000000 */
[----:B------:R-:W-:Y:S01]  /*0f90*/  P2R R28, PR, RZ, 0x2 ;  /* 0x00000002ff1c7803 */ /* 0x000fe20000000000 */
[----:B------:R-:W-:Y:S01]  /*0fa0*/  FADD R34, R17, 0.0010000000474974513054 ;  /* 0x3a83126f11227421 */ /* 0x000fe20000000000 */
[----:B------:R-:W-:-:S03]  /*0fb0*/  FSETP.GEU.AND P5, PT, R2, 1.175494350822287508e-38, PT ;  /* 0x008000000200780b */ /* 0x000fc60003fae000 */
[----:B------:R-:W0:Y:S01]  /*0fc0*/  MUFU.SQRT R11, R16 ;  /* 0x00000010000b7308 */ /* 0x000e220000002000 */
[----:B--2---:R-:W-:Y:S02]  /*0fd0*/  FSETP.GT.AND P1, PT, R29, 8.50705917302346158658e+37, PT ;  /* 0x7e8000001d00780b */ /* 0x004fe40003f24000 */
[----:B------:R-:W-:-:S03]  /*0fe0*/  FSEL R23, R44, 1, P6 ;  /* 0x3f8000002c177808 */ /* 0x000fc60003000000 */
[----:B------:R-:W-:Y:S01]  /*0ff0*/  @P6 FMUL R2, R2, 0.25 ;  /* 0x3e80000002026820 */ /* 0x000fe20000400000 */
[----:B------:R-:W-:Y:S01]  /*1000*/  FSETP.GEU.AND P6, PT, R29, 1.175494350822287508e-38, PT ;  /* 0x008000001d00780b */ /* 0x000fe20003fce000 */
[----:B------:R-:W2:Y:S01]  /*1010*/  MUFU.SQRT R17, R34 ;  /* 0x0000002200117308 */ /* 0x000ea20000002000 */
[----:B------:R-:W-:Y:S01]  /*1020*/  FADD R30, R22, -R35 ;  /* 0x80000023161e7221 */ /* 0x000fe20000000000 */
[----:B------:R-:W-:-:S04]  /*1030*/  FSEL R22, R44, 1, P1 ;  /* 0x3f8000002c167808 */ /* 0x000fc80000800000 */
[----:B------:R-:W-:Y:S01]  /*1040*/  @P1 FMUL R29, R29, 0.25 ;  /* 0x3e8000001d1d1820 */ /* 0x000fe20000400000 */
[----:B------:R-:W-:Y:S01]  /*1050*/  @!P5 FMUL R2, R2, 16777216 ;  /* 0x4b8000000202d820 */ /* 0x000fe20000400000 */
[----:B------:R-:W-:-:S04]  /*1060*/  @!P5 FMUL R23, R23, 16777216 ;  /* 0x4b8000001717d820 */ /* 0x000fc80000400000 */
[----:B------:R-:W-:Y:S01]  /*1070*/  @!P6 FMUL R29, R29, 16777216 ;  /* 0x4b8000001d1de820 */ /* 0x000fe20000400000 */
[----:B------:R-:W-:Y:S01]  /*1080*/  @!P6 FMUL R22, R22, 16777216 ;  /* 0x4b8000001616e820 */ /* 0x000fe20000400000 */
[----:B0-----:R-:W-:Y:S02]  /*1090*/  FSETP.GT.AND P6, PT, R11, 8.50705917302346158658e+37, PT ;  /* 0x7e8000000b00780b */ /* 0x001fe40003fc4000 */
[----:B--2---:R-:W-:Y:S01]  /*10a0*/  FSETP.GT.AND P5, PT, R17, 8.50705917302346158658e+37, PT ;  /* 0x7e8000001100780b */ /* 0x004fe20003fa4000 */
[----:B------:R0:W2:Y:S01]  /*10b0*/  MUFU.RCP R35, R4 ;  /* 0x0000000400237308 */ /* 0x0000a20000001000 */
[----:B------:R-:W-:Y:S02]  /*10c0*/  FSETP.GEU.AND P1, PT, R11, 1.175494350822287508e-38, PT ;  /* 0x008000000b00780b */ /* 0x000fe40003f2e000 */
[----:B------:R-:W-:Y:S02]  /*10d0*/  SEL R18, R18, RZ, P2 ;  /* 0x000000ff12127207 */ /* 0x000fe40001000000 */
[----:B------:R-:W-:-:S05]  /*10e0*/  FSEL R10, R44, 1, P6 ;  /* 0x3f8000002c0a7808 */ /* 0x000fca0003000000 */
[----:B------:R-:W-:Y:S01]  /*10f0*/  @P6 FMUL R11, R11, 0.25 ;  /* 0x3e8000000b0b6820 */ /* 0x000fe20000400000 */
[C---:B------:R-:W-:Y:S01]  /*1100*/  FSETP.GEU.AND P6, PT, R17.reuse, 1.175494350822287508e-38, PT ;  /* 0x008000001100780b */ /* 0x040fe20003fce000 */
[----:B------:R-:W-:Y:S01]  /*1110*/  @P5 FMUL R17, R17, 0.25 ;  /* 0x3e80000011115820 */ /* 0x000fe20000400000 */
[----:B0-----:R-:W-:Y:S02]  /*1120*/  FSEL R4, R44, 1, P5 ;  /* 0x3f8000002c047808 */ /* 0x001fe40002800000 */
[----:B------:R-:W-:Y:S01]  /*1130*/  ISETP.NE.AND P5, PT, R0, RZ, PT ;  /* 0x000000ff0000720c */ /* 0x000fe20003fa5270 */
[----:B------:R-:W-:Y:S01]  /*1140*/  FADD R0, R18, 0.0010000000474974513054 ;  /* 0x3a83126f12007421 */ /* 0x000fe20000000000 */
[----:B------:R-:W-:-:S03]  /*1150*/  SEL R19, R19, RZ, P2 ;  /* 0x000000ff13137207 */ /* 0x000fc60001000000 */
[----:B------:R-:W0:Y:S01]  /*1160*/  MUFU.SQRT R18, R0 ;  /* 0x0000000000127308 */ /* 0x000e220000002000 */
[----:B--2---:R-:W-:Y:S01]  /*1170*/  FMUL R36, R35, R36 ;  /* 0x0000002423247220 */ /* 0x004fe20000400000 */
[----:B------:R-:W-:Y:S02]  /*1180*/  FADD R35, R19, 0.0010000000474974513054 ;  /* 0x3a83126f13237421 */ /* 0x000fe40000000000 */
[----:B------:R-:W-:-:S04]  /*1190*/  @!P6 FMUL R17, R17, 16777216 ;  /* 0x4b8000001111e820 */ /* 0x000fc80000400000 */
[----:B------:R-:W2:Y:S01]  /*11a0*/  MUFU.SQRT R34, R35 ;  /* 0x0000002300227308 */ /* 0x000ea20000002000 */
[----:B------:R-:W-:Y:S01]  /*11b0*/  @!P6 FMUL R4, R4, 16777216 ;  /* 0x4b8000000404e820 */ /* 0x000fe20000400000 */
[----:B0-----:R-:W-:Y:S02]  /*11c0*/  FSETP.GT.AND P6, PT, R18, 8.50705917302346158658e+37, PT ;  /* 0x7e8000001200780b */ /* 0x001fe40003fc4000 */
[----:B------:R-:W-:Y:S01]  /*11d0*/  P2R R0, PR, RZ, 0x4 ;  /* 0x00000004ff007803 */ /* 0x000fe20000000000 */
[----:B------:R-:W-:Y:S01]  /*11e0*/  @!P1 FMUL R11, R11, 16777216 ;  /* 0x4b8000000b0b9820 */ /* 0x000fe20000400000 */
[----:B------:R-:W-:Y:S01]  /*11f0*/  @!P1 FMUL R10, R10, 16777216 ;  /* 0x4b8000000a0a9820 */ /* 0x000fe20000400000 */
[----:B------:R-:W-:Y:S02]  /*1200*/  FSETP.GEU.AND P1, PT, R18, 1.175494350822287508e-38, PT ;  /* 0x008000001200780b */ /* 0x000fe40003f2e000 */
[----:B--2---:R-:W-:Y:S02]  /*1210*/  FSETP.GT.AND P2, PT, R34, 8.50705917302346158658e+37, PT ;  /* 0x7e8000002200780b */ /* 0x004fe40003f44000 */
[----:B------:R-:W-:-:S04]  /*1220*/  FSEL R16, R44, 1, P6 ;  /* 0x3f8000002c107808 */ /* 0x000fc80003000000 */
[----:B------:R-:W-:Y:S01]  /*1230*/  @P6 FMUL R18, R18, 0.25 ;  /* 0x3e80000012126820 */ /* 0x000fe20000400000 */
[----:B------:R-:W-:-:S06]  /*1240*/  FSETP.GEU.AND P6, PT, R34, 1.175494350822287508e-38, PT ;  /* 0x008000002200780b */ /* 0x000fcc0003fce000 */
[----:B------:R-:W-:Y:S01]  /*1250*/  @P2 FMUL R34, R34, 0.25 ;  /* 0x3e80000022222820 */ /* 0x000fe20000400000 */
[----:B------:R-:W-:Y:S01]  /*1260*/  @!P1 FMUL R18, R18, 16777216 ;  /* 0x4b80000012129820 */ /* 0x000fe20000400000 */
[----:B------:R-:W-:-:S05]  /*1270*/  FMUL R62, R53, R30 ;  /* 0x0000001e353e7220 */ /* 0x000fca0000400000 */
[----:B------:R-:W-:Y:S01]  /*1280*/  @!P6 FMUL R34, R34, 16777216 ;  /* 0x4b8000002222e820 */ /* 0x000fe20000400000 */
[----:B------:R-:W-:Y:S02]  /*1290*/  SEL R30, R31, RZ, P3 ;  /* 0x000000ff1f1e7207 */ /* 0x000fe40001800000 */
[----:B------:R-:W0:Y:S01]  /*12a0*/  MUFU.RCP R31, R18 ;  /* 0x00000012001f7308 */ /* 0x000e220000001000 */
[----:B------:R-:W-:-:S07]  /*12b0*/  FSEL R19, R44, 1, P2 ;  /* 0x3f8000002c137808 */ /* 0x000fce0001000000 */
[----:B------:R-:W2:Y:S01]  /*12c0*/  MUFU.RCP R34, R34 ;  /* 0x0000002200227308 */ /* 0x000ea20000001000 */
[----:B------:R-:W-:-:S07]  /*12d0*/  @!P1 FMUL R16, R16, 16777216 ;  /* 0x4b80000010109820 */ /* 0x000fce0000400000 */
[----:B------:R-:W3:Y:S01]  /*12e0*/  MUFU.RCP R17, R17 ;  /* 0x0000001100117308 */ /* 0x000ee20000001000 */
[----:B------:R-:W-:-:S07]  /*12f0*/  @!P6 FMUL R19, R19, 16777216 ;  /* 0x4b8000001313e820 */ /* 0x000fce0000400000 */
[----:B------:R-:W4:Y:S01]  /*1300*/  MUFU.RCP R53, R11 ;  /* 0x0000000b00357308 */ /* 0x000f220000001000 */
[----:B0-----:R-:W-:Y:S01]  /*1310*/  FMUL R16, R31, R16 ;  /* 0x000000101f107220 */ /* 0x001fe20000400000 */
[----:B--2---:R-:W-:-:S03]  /*1320*/  FMUL R19, R34, R19 ;  /* 0x0000001322137220 */ /* 0x004fc60000400000 */
[----:B------:R-:W-:Y:S01]  /*1330*/  FMUL R59, R16, R59 ;  /* 0x0000003b103b7220 */ /* 0x000fe20000400000 */
[----:B------:R-:W-:Y:S01]  /*1340*/  FMUL R58, R19, R58 ;  /* 0x0000003a133a7220 */ /* 0x000fe20000400000 */
[----:B---3--:R-:W-:Y:S01]  /*1350*/  FMUL R52, R17, R4 ;  /* 0x0000000411347220 */ /* 0x008fe20000400000 */
[----:B------:R-:W-:Y:S02]  /*1360*/  CS2R R16, SRZ ;  /* 0x0000000000107805 */ /* 0x000fe4000001ff00 */
[----:B------:R-:W-:Y:S01]  /*1370*/  CS2R R18, SRZ ;  /* 0x0000000000127805 */ /* 0x000fe2000001ff00 */
[----:B----4-:R-:W-:Y:S01]  /*1380*/  FMUL R53, R53, R10 ;  /* 0x0000000a35357220 */ /* 0x010fe20000400000 */
[----:B-1----:R-:W-:-:S05]  /*1390*/  IMAD.WIDE R10, R8, 0x4, R42 ;  /* 0x00000004080a7825 */ /* 0x002fca00078e022a */
[----:B------:R-:W2:Y:S01]  /*13a0*/  @P5 LDG.E.EL.128 R16, desc[UR4][R10.64+-0x200] ;  /* 0xfffe00040a105981 */ /* 0x000ea2000c2e1d00 */
[----:B------:R-:W0:Y:S08]  /*13b0*/  MUFU.RCP R40, R37 ;  /* 0x0000002500287308 */ /* 0x000e300000001000 */
[----:B------:R-:W1:Y:S01]  /*13c0*/  MUFU.RCP R20, R20 ;  /* 0x0000001400147308 */ /* 0x000e620000001000 */
[----:B------:R-:W-:-:S07]  /*13d0*/  FMUL R69, R36, R69 ;  /* 0x0000004524457220 */ /* 0x000fce0000400000 */
[----:B------:R-:W3:Y:S01]  /*13e0*/  MUFU.RCP R2, R2 ;  /* 0x0000000200027308 */ /* 0x000ee20000001000 */
[----:B0-----:R-:W-:-:S07]  /*13f0*/  FMUL R51, R40, R51 ;  /* 0x0000003328337220 */ /* 0x001fce0000400000 */
[----:B------:R-:W0:Y:S01]  /*1400*/  MUFU.RCP R29, R29 ;  /* 0x0000001d001d7308 */ /* 0x000e220000001000 */
[----:B------:R-:W-:Y:S01]  /*1410*/  FMUL R68, R51, R68 ;  /* 0x0000004433447220 */ /* 0x000fe20000400000 */
[----:B------:R-:W-:Y:S02]  /*1420*/  IMAD.MOV.U32 R51, RZ, RZ, R47 ;  /* 0x000000ffff337224 */ /* 0x000fe400078e002f */
[----:B------:R-:W-:Y:S01]  /*1430*/  FADD R30, R30, 0.0010000000474974513054 ;  /* 0x3a83126f1e1e7421 */ /* 0x000fe20000000000 */
[----:B--2---:R-:W-:Y:S02]  /*1440*/  SEL R10, R17, RZ, P5 ;  /* 0x000000ff110a7207 */ /* 0x004fe40002800000 */
[----:B------:R-:W-:-:S03]  /*1450*/  SEL R16, R16, RZ, P5 ;  /* 0x000000ff10107207 */ /* 0x000fc60002800000 */
[----:B------:R-:W-:Y:S01]  /*1460*/  FADD R10, R10, 0.0010000000474974513054 ;  /* 0x3a83126f0a0a7421 */ /* 0x000fe20000000000 */
[----:B------:R-:W-:Y:S01]  /*1470*/  SEL R11, R18, RZ, P5 ;  /* 0x000000ff120b7207 */ /* 0x000fe20002800000 */
[----:B------:R-:W-:Y:S02]  /*1480*/  FADD R16, R16, 0.0010000000474974513054 ;  /* 0x3a83126f10107421 */ /* 0x000fe40000000000 */
[----:B------:R2:W-:Y:S02]  /*1490*/  MUFU.SQRT R36, R10 ;  /* 0x0000000a00247308 */ /* 0x0005e40000002000 */
[----:B------:R-:W-:Y:S01]  /*14a0*/  FADD R11, R11, 0.0010000000474974513054 ;  /* 0x3a83126f0b0b7421 */ /* 0x000fe20000000000 */
[----:B--2---:R-:W-:-:S05]  /*14b0*/  SEL R10, R19, RZ, P5 ;  /* 0x000000ff130a7207 */ /* 0x004fca0002800000 */
[----:B------:R1:W2:Y:S01]  /*14c0*/  MUFU.SQRT R4, R16 ;  /* 0x0000001000047308 */ /* 0x0002a20000002000 */
[----:B------:R-:W-:Y:S01]  /*14d0*/  FADD R10, R10, 0.0010000000474974513054 ;  /* 0x3a83126f0a0a7421 */ /* 0x000fe20000000000 */
[----:B-1----:R-:W-:-:S06]  /*14e0*/  FMUL R16, R20, R21 ;  /* 0x0000001514107220 */ /* 0x002fcc0000400000 */
[----:B------:R-:W-:Y:S01]  /*14f0*/  MUFU.SQRT R34, R11 ;  /* 0x0000000b00227308 */ /* 0x000fe20000002000 */
[----:B------:R-:W-:Y:S01]  /*1500*/  CS2R R18, SRZ ;  /* 0x0000000000127805 */ /* 0x000fe2000001ff00 */
[----:B------:R-:W-:Y:S01]  /*1510*/  FMUL R47, R16, R45 ;  /* 0x0000002d102f7220 */ /* 0x000fe20000400000 */
[----:B------:R-:W-:Y:S01]  /*1520*/  CS2R R16, SRZ ;  /* 0x0000000000107805 */ /* 0x000fe2000001ff00 */
[----:B---3--:R-:W-:-:S04]  /*1530*/  FMUL R20, R2, R23 ;  /* 0x0000001702147220 */ /* 0x008fc80000400000 */
[----:B------:R1:W-:Y:S01]  /*1540*/  MUFU.SQRT R35, R10 ;  /* 0x0000000a00237308 */ /* 0x0003e20000002000 */
[----:B------:R-:W-:Y:S02]  /*1550*/  IMAD.MOV.U32 R45, RZ, RZ, R51 ;  /* 0x000000ffff2d7224 */ /* 0x000fe400078e0033 */
[----:B0-----:R-:W-:Y:S01]  /*1560*/  FMUL R2, R29, R22 ;  /* 0x000000161d027220 */ /* 0x001fe20000400000 */
[----:B------:R-:W-:Y:S01]  /*1570*/  FMUL R51, R20, R33 ;  /* 0x0000002114337220 */ /* 0x000fe20000400000 */
[----:B------:R-:W-:Y:S01]  /*1580*/  CS2R R20, SRZ ;  /* 0x0000000000147805 */ /* 0x000fe2000001ff00 */
[----:B-1----:R-:W-:Y:S01]  /*1590*/  IMAD.WIDE R10, R6, 0x4, R42 ;  /* 0x00000004060a7825 */ /* 0x002fe200078e022a */
[----:B------:R-:W-:-:S04]  /*15a0*/  CS2R R22, SRZ ;  /* 0x0000000000167805 */ /* 0x000fc8000001ff00 */
[----:B------:R0:W3:Y:S02]  /*15b0*/  @P0 LDG.E.EL.128 R16, desc[UR4][R10.64+-0x200] ;  /* 0xfffe00040a100981 */ /* 0x0000e4000c2e1d00 */
[----:B0-----:R-:W-:-:S05]  /*15c0*/  IMAD.WIDE R10, R6, 0x4, R56 ;  /* 0x00000004060a7825 */ /* 0x001fca00078e0238 */
[----:B------:R0:W4:Y:S01]  /*15d0*/  @P4 LDG.E.EL.128 R20, desc[UR4][R10.64+-0x380] ;  /* 0xfffc80040a144981 */ /* 0x000122000c2e1d00 */
[----:B------:R-:W1:Y:S01]  /*15e0*/  MUFU.SQRT R40, R30 ;  /* 0x0000001e00287308 */ /* 0x000e620000002000 */
[----:B--2---:R-:W-:Y:S02]  /*15f0*/  FSETP.GT.AND P2, PT, R4, 8.50705917302346158658e+37, PT ;  /* 0x7e8000000400780b */ /* 0x004fe40003f44000 */
[C---:B-1----:R-:W-:Y:S02]  /*1600*/  FSETP.GT.AND P6, PT, R40.reuse, 8.50705917302346158658e+37, PT ;  /* 0x7e8000002800780b */ /* 0x042fe40003fc4000 */
[----:B------:R-:W-:Y:S02]  /*1610*/  FSETP.GEU.AND P1, PT, R40, 1.175494350822287508e-38, PT ;  /* 0x008000002800780b */ /* 0x000fe40003f2e000 */
[----:B------:R-:W-:-:S09]  /*1620*/  FSEL R41, R44, 1, P6 ;  /* 0x3f8000002c297808 */ /* 0x000fd20003000000 */
[----:B------:R-:W-:Y:S01]  /*1630*/  @P6 FMUL R40, R40, 0.25 ;  /* 0x3e80000028286820 */ /* 0x000fe20000400000 */
[C---:B------:R-:W-:Y:S01]  /*1640*/  FSETP.GEU.AND P6, PT, R4.reuse, 1.175494350822287508e-38, PT ;  /* 0x008000000400780b */ /* 0x040fe20003fce000 */
[----:B------:R-:W-:Y:S01]  /*1650*/  @P2 FMUL R4, R4, 0.25 ;  /* 0x3e80000004042820 */ /* 0x000fe20000400000 */
[----:B------:R-:W-:-:S11]  /*1660*/  FSEL R30, R44, 1, P2 ;  /* 0x3f8000002c1e7808 */ /* 0x000fd60001000000 */
[----:B------:R-:W-:Y:S01]  /*1670*/  @!P6 FMUL R4, R4, 16777216 ;  /* 0x4b8000000404e820 */ /* 0x000fe20000400000 */
[----:B------:R-:W-:Y:S01]  /*1680*/  @!P6 FMUL R30, R30, 16777216 ;  /* 0x4b8000001e1ee820 */ /* 0x000fe20000400000 */
[----:B------:R-:W-:Y:S01]  /*1690*/  FSETP.GT.AND P6, PT, R36, 8.50705917302346158658e+37, PT ;  /* 0x7e8000002400780b */ /* 0x000fe20003fc4000 */
[----:B------:R-:W-:Y:S01]  /*16a0*/  @!P1 FMUL R40, R40, 16777216 ;  /* 0x4b80000028289820 */ /* 0x000fe20000400000 */
[----:B------:R-:W-:Y:S01]  /*16b0*/  FSETP.GT.AND P2, PT, R34, 8.50705917302346158658e+37, PT ;  /* 0x7e8000002200780b */ /* 0x000fe20003f44000 */
[----:B------:R-:W-:Y:S01]  /*16c0*/  @!P1 FMUL R41, R41, 16777216 ;  /* 0x4b80000029299820 */ /* 0x000fe20000400000 */
[----:B------:R-:W-:Y:S02]  /*16d0*/  FSETP.GEU.AND P1, PT, R36, 1.175494350822287508e-38, PT ;  /* 0x008000002400780b */ /* 0x000fe40003f2e000 */
[----:B------:R-:W-:Y:S01]  /*16e0*/  FSEL R31, R44, 1, P6 ;  /* 0x3f8000002c1f7808 */ /* 0x000fe20003000000 */
[----:B------:R-:W1:Y:S06]  /*16f0*/  MUFU.RCP R46, R40 ;  /* 0x00000028002e7308 */ /* 0x000e6c0000001000 */
[----:B------:R-:W-:Y:S01]  /*1700*/  @P6 FMUL R36, R36, 0.25 ;  /* 0x3e80000024246820 */ /* 0x000fe20000400000 */
[----:B------:R-:W-:Y:S01]  /*1710*/  FSETP.GEU.AND P6, PT, R34, 1.175494350822287508e-38, PT ;  /* 0x008000002200780b */ /* 0x000fe20003fce000 */
[----:B------:R-:W-:Y:S01]  /*1720*/  FMUL R53, R53, R32 ;  /* 0x0000002035357220 */ /* 0x000fe20000400000 */
[----:B------:R-:W-:Y:S01]  /*1730*/  FSEL R32, R44, 1, P2 ;  /* 0x3f8000002c207808 */ /* 0x000fe20001000000 */
[----:B------:R-:W-:Y:S01]  /*1740*/  @P2 FMUL R34, R34, 0.25 ;  /* 0x3e80000022222820 */ /* 0x000fe20000400000 */
[----:B-1----:R-:W-:-:S09]  /*1750*/  FMUL R46, R46, R41 ;  /* 0x000000292e2e7220 */ /* 0x002fd20000400000 */
[----:B------:R-:W-:Y:S01]  /*1760*/  @!P6 FMUL R34, R34, 16777216 ;  /* 0x4b8000002222e820 */ /* 0x000fe20000400000 */
[----:B------:R-:W-:Y:S01]  /*1770*/  @!P6 FMUL R32, R32, 16777216 ;  /* 0x4b8000002020e820 */ /* 0x000fe20000400000 */
[----:B------:R-:W-:Y:S01]  /*1780*/  FSETP.GT.AND P6, PT, R35, 8.50705917302346158658e+37, PT ;  /* 0x7e8000002300780b */ /* 0x000fe20003fc4000 */
[----:B------:R-:W-:Y:S01]  /*1790*/  FMUL R46, R46, R3 ;  /* 0x000000032e2e7220 */ /* 0x000fe20000400000 */
[----:B------:R-:W-:Y:S01]  /*17a0*/  @!P1 FMUL R36, R36, 16777216 ;  /* 0x4b80000024249820 */ /* 0x000fe20000400000 */
[----:B------:R-:W-:Y:S01]  /*17b0*/  @!P1 FMUL R31, R31, 16777216 ;  /* 0x4b8000001f1f9820 */ /* 0x000fe20000400000 */
[----:B------:R-:W-:Y:S02]  /*17c0*/  FSETP.GEU.AND P1, PT, R35, 1.175494350822287508e-38, PT ;  /* 0x008000002300780b */ /* 0x000fe40003f2e000 */
[----:B------:R-:W-:-:S07]  /*17d0*/  FSEL R37, R44, 1, P6 ;  /* 0x3f8000002c257808 */ /* 0x000fce0003000000 */
[----:B------:R-:W-:Y:S01]  /*17e0*/  @P6 FMUL R35, R35, 0.25 ;  /* 0x3e80000023236820 */ /* 0x000fe20000400000 */
[----:B------:R-:W-:-:S03]  /*17f0*/  FMUL R49, R2, R49 ;  /* 0x0000003102317220 */ /* 0x000fc60000400000 */
[----:B------:R-:W-:Y:S01]  /*1800*/  @!P1 FMUL R35, R35, 16777216 ;  /* 0x4b80000023239820 */ /* 0x000fe20000400000 */
[----:B------:R-:W-:Y:S01]  /*1810*/  @!P1 FMUL R37, R37, 16777216 ;  /* 0x4b80000025259820 */ /* 0x000fe20000400000 */
[----:B0-----:R-:W0:Y:S08]  /*1820*/  MUFU.RCP R11, R34 ;  /* 0x00000022000b7308 */ /* 0x001e300000001000 */
[----:B------:R-:W1:Y:S01]  /*1830*/  MUFU.RCP R36, R36 ;  /* 0x0000002400247308 */ /* 0x000e620000001000 */
[----:B------:R-:W-:Y:S01]  /*1840*/  FMUL R52, R52, R55 ;  /* 0x0000003734347220 */ /* 0x000fe20000400000 */
[----:B0-----:R-:W-:Y:S01]  /*1850*/  FMUL R56, R11, R32 ;  /* 0x000000200b387220 */ /* 0x001fe20000400000 */
[----:B-1----:R-:W-:Y:S01]  /*1860*/  FMUL R55, R36, R31 ;  /* 0x0000001f24377220 */ /* 0x002fe20000400000 */
[----:B----4-:R-:W-:-:S05]  /*1870*/  SEL R21, R21, RZ, P4 ;  /* 0x000000ff15157207 */ /* 0x010fca0002000000 */
[----:B------:R-:W-:-:S04]  /*1880*/  FADD R33, R21, 0.0010000000474974513054 ;  /* 0x3a83126f15217421 */ /* 0x000fc80000000000 */
[----:B------:R-:W0:Y:S01]  /*1890*/  MUFU.SQRT R21, R33 ;  /* 0x0000002100157308 */ /* 0x000e220000002000 */
[----:B------:R-:W-:-:S05]  /*18a0*/  SEL R20, R20, RZ, P4 ;  /* 0x000000ff14147207 */ /* 0x000fca0002000000 */
[----:B------:R-:W-:Y:S01]  /*18b0*/  FADD R3, R20, 0.0010000000474974513054 ;  /* 0x3a83126f14037421 */ /* 0x000fe20000000000 */
[----:B------:R-:W-:-:S03]  /*18c0*/  SEL R22, R22, RZ, P4 ;  /* 0x000000ff16167207 */ /* 0x000fc60002000000 */
[----:B------:R-:W1:Y:S01]  /*18d0*/  MUFU.SQRT R33, R3 ;  /* 0x0000000300217308 */ /* 0x000e620000002000 */
[C---:B0-----:R-:W-:Y:S02]  /*18e0*/  FSETP.GT.AND P2, PT, R21.reuse, 8.50705917302346158658e+37, PT ;  /* 0x7e8000001500780b */ /* 0x041fe40003f44000 */
[----:B------:R-:W-:Y:S01]  /*18f0*/  FSETP.GEU.AND P6, PT, R21, 1.175494350822287508e-38, PT ;  /* 0x008000001500780b */ /* 0x000fe20003fce000 */
[----:B------:R-:W-:Y:S01]  /*1900*/  FADD R10, R22, 0.0010000000474974513054 ;  /* 0x3a83126f160a7421 */ /* 0x000fe20000000000 */
[----:B------:R-:W-:-:S03]  /*1910*/  FSEL R29, R44, 1, P2 ;  /* 0x3f8000002c1d7808 */ /* 0x000fc60001000000 */
[----:B------:R-:W0:Y:S06]  /*1920*/  MUFU.SQRT R40, R10 ;  /* 0x0000000a00287308 */ /* 0x000e2c0000002000 */
[----:B------:R-:W-:Y:S02]  /*1930*/  @P2 FMUL R21, R21, 0.25 ;  /* 0x3e80000015152820 */ /* 0x000fe40000400000 */
[----:B------:R-:W-:Y:S02]  /*1940*/  @!P6 FMUL R29, R29, 16777216 ;  /* 0x4b8000001d1de820 */ /* 0x000fe40000400000 */
[----:B------:R-:W-:Y:S01]  /*1950*/  @!P6 FMUL R21, R21, 16777216 ;  /* 0x4b8000001515e820 */ /* 0x000fe20000400000 */
[----:B-1----:R-:W-:-:S02]  /*1960*/  FSETP.GT.AND P6, PT, R33, 8.50705917302346158658e+37, PT ;  /* 0x7e8000002100780b */ /* 0x002fc40003fc4000 */
[----:B------:R-:W-:Y:S02]  /*1970*/  SEL R23, R23, RZ, P4 ;  /* 0x000000ff17177207 */ /* 0x000fe40002000000 */
[----:B0-----:R-:W-:-:S03]  /*1980*/  FSETP.GT.AND P2, PT, R40, 8.50705917302346158658e+37, PT ;  /* 0x7e8000002800780b */ /* 0x001fc60003f44000 */
[----:B------:R-:W-:Y:S01]  /*1990*/  FADD R2, R23, 0.0010000000474974513054 ;  /* 0x3a83126f17027421 */ /* 0x000fe20000000000 */
[C---:B------:R-:W-:Y:S02]  /*19a0*/  FSETP.GEU.AND P1, PT, R33.reuse, 1.175494350822287508e-38, PT ;  /* 0x008000002100780b */ /* 0x040fe40003f2e000 */
[----:B------:R-:W-:Y:S01]  /*19b0*/  FSEL R20, R44, 1, P6 ;  /* 0x3f8000002c147808 */ /* 0x000fe20003000000 */
[----:B------:R-:W0:Y:S01]  /*19c0*/  MUFU.SQRT R41, R2 ;  /* 0x0000000200297308 */ /* 0x000e220000002000 */
[----:B---3--:R-:W-:Y:S01]  /*19d0*/  SEL R16, R16, RZ, P0 ;  /* 0x000000ff10107207 */ /* 0x008fe20000000000 */
[----:B------:R-:W-:Y:S01]  /*19e0*/  @P6 FMUL R33, R33, 0.25 ;  /* 0x3e80000021216820 */ /* 0x000fe20000400000 */
[----:B------:R-:W-:-:S03]  /*19f0*/  FSETP.GEU.AND P6, PT, R40, 1.175494350822287508e-38, PT ;  /* 0x008000002800780b */ /* 0x000fc60003fce000 */
[----:B------:R-:W-:Y:S01]  /*1a00*/  FADD R16, R16, 0.0010000000474974513054 ;  /* 0x3a83126f10107421 */ /* 0x000fe20000000000 */
[----:B------:R-:W-:Y:S01]  /*1a10*/  FSEL R22, R44, 1, P2 ;  /* 0x3f8000002c167808 */ /* 0x000fe20001000000 */
[----:B------:R-:W1:Y:S01]  /*1a20*/  MUFU.RCP R3, R4 ;  /* 0x0000000400037308 */ /* 0x000e620000001000 */
[----:B------:R-:W-:-:S07]  /*1a30*/  @P2 FMUL R40, R40, 0.25 ;  /* 0x3e80000028282820 */ /* 0x000fce0000400000 */
[----:B------:R-:W2:Y:S01]  /*1a40*/  MUFU.SQRT R4, R16 ;  /* 0x0000001000047308 */ /* 0x000ea20000002000 */
[----:B------:R-:W-:Y:S01]  /*1a50*/  @!P6 FMUL R40, R40, 16777216 ;  /* 0x4b8000002828e820 */ /* 0x000fe20000400000 */
[----:B------:R-:W-:Y:S01]  /*1a60*/  @!P6 FMUL R22, R22, 16777216 ;  /* 0x4b8000001616e820 */ /* 0x000fe20000400000 */
[----:B0-----:R-:W-:Y:S02]  /*1a70*/  FSETP.GT.AND P6, PT, R41, 8.50705917302346158658e+37, PT ;  /* 0x7e8000002900780b */ /* 0x001fe40003fc4000 */
[----:B------:R-:W-:Y:S02]  /*1a80*/  SEL R17, R17, RZ, P0 ;  /* 0x000000ff11117207 */ /* 0x000fe40000000000 */
[----:B------:R-:W-:Y:S01]  /*1a90*/  SEL R18, R18, RZ, P0 ;  /* 0x000000ff12127207 */ /* 0x000fe20000000000 */
[----:B------:R-:W-:Y:S02]  /*1aa0*/  @!P1 FMUL R33, R33, 16777216 ;  /* 0x4b80000021219820 */ /* 0x000fe40000400000 */
[----:B------:R-:W-:Y:S01]  /*1ab0*/  FADD R17, R17, 0.0010000000474974513054 ;  /* 0x3a83126f11117421 */ /* 0x000fe20000000000 */
[----:B------:R-:W-:Y:S01]  /*1ac0*/  @!P1 FMUL R20, R20, 16777216 ;  /* 0x4b80000014149820 */ /* 0x000fe20000400000 */
[----:B------:R-:W-:Y:S01]  /*1ad0*/  FADD R18, R18, 0.0010000000474974513054 ;  /* 0x3a83126f12127421 */ /* 0x000fe20000000000 */
[----:B-1----:R-:W-:Y:S01]  /*1ae0*/  FMUL R30, R3, R30 ;  /* 0x0000001e031e7220 */ /* 0x002fe20000400000 */
[----:B--2---:R-:W-:Y:S01]  /*1af0*/  FSETP.GT.AND P2, PT, R4, 8.50705917302346158658e+37, PT ;  /* 0x7e8000000400780b */ /* 0x004fe20003f44000 */
[----:B------:R-:W0:Y:S01]  /*1b00*/  MUFU.SQRT R3, R17 ;  /* 0x0000001100037308 */ /* 0x000e220000002000 */
[C---:B------:R-:W-:Y:S01]  /*1b10*/  FSETP.GEU.AND P1, PT, R41.reuse, 1.175494350822287508e-38, PT ;  /* 0x008000002900780b */ /* 0x040fe20003f2e000 */
[----:B------:R-:W-:Y:S01]  /*1b20*/  @P6 FMUL R41, R41, 0.25 ;  /* 0x3e80000029296820 */ /* 0x000fe20000400000 */
[----:B------:R-:W-:-:S02]  /*1b30*/  FSEL R23, R44, 1, P6 ;  /* 0x3f8000002c177808 */ /* 0x000fc40003000000 */
[----:B------:R-:W-:-:S03]  /*1b40*/  FSETP.GEU.AND P6, PT, R4, 1.175494350822287508e-38, PT ;  /* 0x008000000400780b */ /* 0x000fc60003fce000 */
[----:B------:R-:W1:Y:S01]  /*1b50*/  MUFU.SQRT R2, R18 ;  /* 0x0000001200027308 */ /* 0x000e620000002000 */
[----:B------:R-:W-:-:S07]  /*1b60*/  FSEL R10, R44, 1, P2 ;  /* 0x3f8000002c0a7808 */ /* 0x000fce0001000000 */
[----:B------:R-:W2:Y:S01]  /*1b70*/  MUFU.RCP R16, R35 ;  /* 0x0000002300107308 */ /* 0x000ea20000001000 */
[----:B------:R-:W-:Y:S01]  /*1b80*/  @P2 FMUL R4, R4, 0.25 ;  /* 0x3e80000004042820 */ /* 0x000fe20000400000 */
[----:B------:R-:W-:-:S03]  /*1b90*/  @!P6 FMUL R10, R10, 16777216 ;  /* 0x4b8000000a0ae820 */ /* 0x000fc60000400000 */
[----:B------:R-:W-:Y:S01]  /*1ba0*/  @!P6 FMUL R4, R4, 16777216 ;  /* 0x4b8000000404e820 */ /* 0x000fe20000400000 */
[----:B0-----:R-:W-:Y:S02]  /*1bb0*/  FSETP.GT.AND P6, PT, R3, 8.50705917302346158658e+37, PT ;  /* 0x7e8000000300780b */ /* 0x001fe40003fc4000 */
[----:B-1----:R-:W-:Y:S02]  /*1bc0*/  FSETP.GT.AND P2, PT, R2, 8.50705917302346158658e+37, PT ;  /* 0x7e8000000200780b */ /* 0x002fe40003f44000 */
[----:B------:R-:W-:Y:S01]  /*1bd0*/  SEL R19, R19, RZ, P0 ;  /* 0x000000ff13137207 */ /* 0x000fe20000000000 */
[----:B--2---:R-:W-:Y:S02]  /*1be0*/  FMUL R57, R16, R37 ;  /* 0x0000002510397220 */ /* 0x004fe40000400000 */
[----:B------:R-:W0:Y:S01]  /*1bf0*/  MUFU.RCP R16, R21 ;  /* 0x0000001500107308 */ /* 0x000e220000001000 */
[----:B------:R-:W-:Y:S01]  /*1c00*/  @!P1 FMUL R41, R41, 16777216 ;  /* 0x4b80000029299820 */ /* 0x000fe20000400000 */
[----:B------:R-:W-:Y:S01]  /*1c10*/  @!P1 FMUL R23, R23, 16777216 ;  /* 0x4b80000017179820 */ /* 0x000fe20000400000 */
[----:B------:R-:W-:-:S03]  /*1c20*/  FSETP.GEU.AND P1, PT, R3, 1.175494350822287508e-38, PT ;  /* 0x008000000300780b */ /* 0x000fc60003f2e000 */
[----:B------:R-:W-:Y:S01]  /*1c30*/  @P6 FMUL R3, R3, 0.25 ;  /* 0x3e80000003036820 */ /* 0x000fe20000400000 */
[----:B------:R-:W-:Y:S01]  /*1c40*/  FSEL R11, R44, 1, P6 ;  /* 0x3f8000002c0b7808 */ /* 0x000fe20003000000 */
[----:B------:R-:W-:Y:S01]  /*1c50*/  FADD R19, R19, 0.0010000000474974513054 ;  /* 0x3a83126f13137421 */ /* 0x000fe20000000000 */
[C---:B------:R-:W-:Y:S01]  /*1c60*/  FSETP.GEU.AND P6, PT, R2.reuse, 1.175494350822287508e-38, PT ;  /* 0x008000000200780b */ /* 0x040fe20003fce000 */
[----:B------:R-:W-:Y:S01]  /*1c70*/  @P2 FMUL R2, R2, 0.25 ;  /* 0x3e80000002022820 */ /* 0x000fe20000400000 */
[----:B------:R-:W-:Y:S01]  /*1c80*/  FSEL R36, R44, 1, P2 ;  /* 0x3f8000002c247808 */ /* 0x000fe20001000000 */
[----:B------:R1:W-:Y:S01]  /*1c90*/  MUFU.RCP R17, R33 ;  /* 0x0000002100117308 */ /* 0x0003e20000001000 */
[----:B------:R-:W-:-:S07]  /*1ca0*/  ISETP.NE.AND P2, PT, R0, RZ, PT ;  /* 0x000000ff0000720c */ /* 0x000fce0003f45270 */
[----:B------:R-:W2:Y:S01]  /*1cb0*/  MUFU.SQRT R0, R19 ;  /* 0x0000001300007308 */ /* 0x000ea20000002000 */
[----:B-1----:R-:W1:Y:S01]  /*1cc0*/  LDC.64 R32, c[0x0][0x278] ;  /* 0x00009e00ff207b82 */ /* 0x002e620000000a00 */
[----:B0-----:R-:W-:-:S06]  /*1cd0*/  FMUL R29, R16, R29 ;  /* 0x0000001d101d7220 */ /* 0x001fcc0000400000 */
[----:B------:R-:W-:Y:S08]  /*1ce0*/  MUFU.RCP R31, R40 ;  /* 0x00000028001f7308 */ /* 0x000ff00000001000 */
[----:B------:R0:W3:Y:S01]  /*1cf0*/  MUFU.RCP R16, R41 ;  /* 0x0000002900107308 */ /* 0x0000e20000001000 */
[----:B------:R-:W-:Y:S01]  /*1d00*/  @!P1 FMUL R3, R3, 16777216 ;  /* 0x4b80000003039820 */ /* 0x000fe20000400000 */
[----:B0-----:R-:W0:Y:S01]  /*1d10*/  LDC.64 R40, c[0x0][0x280] ;  /* 0x0000a000ff287b82 */ /* 0x001e220000000a00 */
[----:B------:R-:W-:Y:S01]  /*1d20*/  @!P1 FMUL R11, R11, 16777216 ;  /* 0x4b8000000b0b9820 */ /* 0x000fe20000400000 */
[----:B--2---:R-:W-:Y:S01]  /*1d30*/  FSETP.GT.AND P1, PT, R0, 8.50705917302346158658e+37, PT ;  /* 0x7e8000000000780b */ /* 0x004fe20003f24000 */
[----:B------:R-:W-:Y:S01]  /*1d40*/  FMUL R43, R17, R20 ;  /* 0x00000014112b7220 */ /* 0x000fe20000400000 */
[----:B------:R-:W-:-:S02]  /*1d50*/  CS2R R18, SRZ ;  /* 0x0000000000127805 */ /* 0x000fc4000001ff00 */
[----:B------:R-:W-:Y:S01]  /*1d60*/  FSEL R37, R44, 1, P1 ;  /* 0x3f8000002c257808 */ /* 0x000fe20000800000 */
[----:B---3--:R-:W-:Y:S01]  /*1d70*/  FMUL R44, R16, R23 ;  /* 0x00000017102c7220 */ /* 0x008fe20000400000 */
[----:B------:R-:W-:Y:S01]  /*1d80*/  CS2R R16, SRZ ;  /* 0x0000000000107805 */ /* 0x000fe2000001ff00 */
[----:B-1----:R-:W-:-:S04]  /*1d90*/  IMAD.WIDE R20, R6, 0x4, R32 ;  /* 0x0000000406147825 */ /* 0x002fc800078e0220 */
[----:B------:R-:W-:Y:S01]  /*1da0*/  @!P6 FMUL R2, R2, 16777216 ;  /* 0x4b8000000202e820 */ /* 0x000fe20000400000 */
[----:B------:R-:W-:Y:S01]  /*1db0*/  @!P6 FMUL R36, R36, 16777216 ;  /* 0x4b8000002424e820 */ /* 0x000fe20000400000 */
[C---:B------:R-:W-:Y:S01]  /*1dc0*/  FSETP.GEU.AND P6, PT, R0.reuse, 1.175494350822287508e-38, PT ;  /* 0x008000000000780b */ /* 0x040fe20003fce000 */
[----:B------:R-:W-:Y:S01]  /*1dd0*/  FMUL R31, R31, R22 ;  /* 0x000000161f1f7220 */ /* 0x000fe20000400000 */
[----:B------:R1:W2:Y:S01]  /*1de0*/  @P0 LDG.E.EL.128 R16, desc[UR4][R20.64+-0x200] ;  /* 0xfffe000414100981 */ /* 0x0002a2000c2e1d00 */
[----:B------:R-:W-:Y:S01]  /*1df0*/  @P1 FMUL R0, R0, 0.25 ;  /* 0x3e80000000001820 */ /* 0x000fe20000400000 */
[----:B------:R-:W-:Y:S01]  /*1e00*/  ISETP.NE.AND P1, PT, R28, RZ, PT ;  /* 0x000000ff1c00720c */ /* 0x000fe20003f25270 */
[----:B------:R-:W-:Y:S01]  /*1e10*/  FMUL R48, R29, R48 ;  /* 0x000000301d307220 */ /* 0x000fe20000400000 */
[----:B------:R-:W-:Y:S02]  /*1e20*/  CS2R R22, SRZ ;  /* 0x0000000000167805 */ /* 0x000fe4000001ff00 */
[----:B-1----:R-:W-:Y:S01]  /*1e30*/  CS2R R20, SRZ ;  /* 0x0000000000147805 */ /* 0x002fe2000001ff00 */
[----:B0-----:R-:W-:-:S04]  /*1e40*/  IMAD.WIDE R28, R6, 0x4, R40 ;  /* 0x00000004061c7825 */ /* 0x001fc800078e0228 */
[----:B------:R-:W-:Y:S01]  /*1e50*/  FMUL R54, R30, R54 ;  /* 0x000000361e367220 */ /* 0x000fe20000400000 */
[----:B------:R-:W-:Y:S01]  /*1e60*/  FMUL R42, R31, R45 ;  /* 0x0000002d1f2a7220 */ /* 0x000fe20000400000 */
[----:B------:R-:W-:Y:S01]  /*1e70*/  CS2R R30, SRZ ;  /* 0x00000000001e7805 */ /* 0x000fe2000001ff00 */
[----:B------:R0:W3:Y:S01]  /*1e80*/  @P0 LDG.E.EL.128 R20, desc[UR4][R28.64+-0x200] ;  /* 0xfffe00041c140981 */ /* 0x0000e2000c2e1d00 */
[C---:B------:R-:W-:Y:S01]  /*1e90*/  IMAD.WIDE R32, R8.reuse, 0x4, R32 ;  /* 0x0000000408207825 */ /* 0x040fe200078e0220 */
[----:B------:R-:W-:Y:S02]  /*1ea0*/  CS2R R34, SRZ ;  /* 0x0000000000227805 */ /* 0x000fe4000001ff00 */
[----:B0-----:R-:W-:Y:S01]  /*1eb0*/  CS2R R28, SRZ ;  /* 0x00000000001c7805 */ /* 0x001fe2000001ff00 */
[----:B------:R-:W-:-:S05]  /*1ec0*/  IMAD.WIDE R40, R8, 0x4, R40 ;  /* 0x0000000408287825 */ /* 0x000fca00078e0228 */
[----:B------:R0:W4:Y:S02]  /*1ed0*/  @P5 LDG.E.EL.128 R28, desc[UR4][R32.64+-0x200] ;  /* 0xfffe0004201c5981 */ /* 0x000124000c2e1d00 */
[----:B0-----:R-:W-:-:S06]  /*1ee0*/  CS2R R32, SRZ ;  /* 0x0000000000207805 */ /* 0x001fcc000001ff00 */
[----:B------:R0:W5:Y:S01]  /*1ef0*/  @P5 LDG.E.EL.128 R32, desc[UR4][R40.64+-0x200] ;  /* 0xfffe000428205981 */ /* 0x000162000c2e1d00 */
[----:B------:R-:W-:Y:S01]  /*1f00*/  FMUL R55, R55, R64 ;  /* 0x0000004037377220 */ /* 0x000fe20000400000 */
[----:B------:R-:W-:Y:S02]  /*1f10*/  FMUL R56, R56, R65 ;  /* 0x0000004138387220 */ /* 0x000fe40000400000 */
[----:B------:R-:W1:Y:S01]  /*1f20*/  LDC.64 R64, c[0x0][0x2a0] ;  /* 0x0000a800ff407b82 */ /* 0x000e620000000a00 */
[----:B------:R-:W-:Y:S01]  /*1f30*/  FMUL R57, R57, R66 ;  /* 0x0000004239397220 */ /* 0x000fe20000400000 */
[----:B------:R-:W-:-:S06]  /*1f40*/  FMUL R44, R44, R67 ;  /* 0x000000432c2c7220 */ /* 0x000fcc0000400000 */
[----:B------:R-:W0:Y:S02]  /*1f50*/  LDC.64 R66, c[0x0][0x2a8] ;  /* 0x0000aa00ff427b82 */ /* 0x000e240000000a00 */
[----:B0-----:R-:W-:Y:S01]  /*1f60*/  IMAD.WIDE R40, R6, 0x4, R66 ;  /* 0x0000000406287825 */ /* 0x001fe200078e0242 */
[----:B----4-:R-:W-:Y:S02]  /*1f70*/  SEL R45, R28, RZ, P5 ;  /* 0x000000ff1c2d7207 */ /* 0x010fe40002800000 */
[----:B------:R-:W-:Y:S02]  /*1f80*/  SEL R28, R29, RZ, P5 ;  /* 0x000000ff1d1c7207 */ /* 0x000fe40002800000 */
[----:B------:R-:W-:Y:S02]  /*1f90*/  SEL R29, R30, RZ, P5 ;  /* 0x000000ff1e1d7207 */ /* 0x000fe40002800000 */
[----:B------:R-:W-:Y:S02]  /*1fa0*/  SEL R30, R31, RZ, P5 ;  /* 0x000000ff1f1e7207 */ /* 0x000fe40002800000 */
[----:B-----5:R-:W-:-:S02]  /*1fb0*/  SEL R33, R33, RZ, P5 ;  /* 0x000000ff21217207 */ /* 0x020fc40002800000 */
[----:B------:R-:W-:Y:S02]  /*1fc0*/  SEL R34, R34, RZ, P5 ;  /* 0x000000ff22227207 */ /* 0x000fe40002800000 */
[----:B------:R-:W-:Y:S02]  /*1fd0*/  SEL R35, R35, RZ, P5 ;  /* 0x000000ff23237207 */ /* 0x000fe40002800000 */
[----:B------:R-:W-:Y:S01]  /*1fe0*/  SEL R32, R32, RZ, P5 ;  /* 0x000000ff20207207 */ /* 0x000fe20002800000 */
[----:B------:R-:W-:Y:S01]  /*1ff0*/  FFMA R56, R29, R56, R34 ;  /* 0x000000381d387223 */ /* 0x000fe20000000022 */
[----:B------:R-:W-:Y:S01]  /*2000*/  FFMA R55, R28, R55, R33 ;  /* 0x000000371c377223 */ /* 0x000fe20000000021 */
[----:B------:R-:W-:Y:S01]  /*2010*/  FFMA R57, R30, R57, R35 ;  /* 0x000000391e397223 */ /* 0x000fe20000000023 */
[----:B------:R-:W-:Y:S01]  /*2020*/  CS2R R28, SRZ ;  /* 0x00000000001c7805 */ /* 0x000fe2000001ff00 */
[----:B------:R-:W-:Y:S01]  /*2030*/  FFMA R54, R45, R54, R32 ;  /* 0x000000362d367223 */ /* 0x000fe20000000020 */
[----:B------:R-:W-:Y:S01]  /*2040*/  CS2R R30, SRZ ;  /* 0x00000000001e7805 */ /* 0x000fe2000001ff00 */
[----:B-1----:R-:W-:Y:S01]  /*2050*/  IMAD.WIDE R32, R6, 0x4, R64 ;  /* 0x0000000406207825 */ /* 0x002fe200078e0240 */
[----:B------:R-:W-:-:S04]  /*2060*/  CS2R R34, SRZ ;  /* 0x0000000000227805 */ /* 0x000fc8000001ff00 */
[----:B------:R0:W4:Y:S02]  /*2070*/  @P4 LDG.E.EL.128 R28, desc[UR4][R32.64+-0x380] ;  /* 0xfffc8004201c4981 */ /* 0x000124000c2e1d00 */
[----:B0-----:R-:W-:-:S06]  /*2080*/  CS2R R32, SRZ ;  /* 0x0000000000207805 */ /* 0x001fcc000001ff00 */
[----:B------:R-:W5:Y:S01]  /*2090*/  @P4 LDG.E.EL.128 R32, desc[UR4][R40.64+-0x380] ;  /* 0xfffc800428204981 */ /* 0x000f62000c2e1d00 */
[----:B------:R-:W-:Y:S01]  /*20a0*/  FMUL R43, R43, R50 ;  /* 0x000000322b2b7220 */ /* 0x000fe20000400000 */
        /* <DEDUP_REMOVED lines=14> */
[----:B------:R-:W-:Y:S01]  /*2190*/  IMAD.WIDE R32, R8, 0x4, R64 ;  /* 0x0000000408207825 */ /* 0x000fe200078e0240 */
[----:B------:R-:W-:-:S04]  /*21a0*/  CS2R R34, SRZ ;  /* 0x0000000000227805 */ /* 0x000fc8000001ff00 */
[----:B------:R0:W4:Y:S01]  /*21b0*/  @P3 LDG.E.EL.128 R28, desc[UR4][R32.64+-0x380] ;  /* 0xfffc8004201c3981 */ /* 0x000122000c2e1d00 */
[----:B------:R-:W-:Y:S02]  /*21c0*/  IMAD.WIDE R44, R8, 0x4, R66 ;  /* 0x00000004082c7825 */ /* 0x000fe400078e0242 */
[----:B------:R-:W1:Y:S01]  /*21d0*/  LDC.64 R66, c[0x0][0x228] ;  /* 0x00008a00ff427b82 */ /* 0x000e620000000a00 */
[----:B0-----:R-:W-:-:S06]  /*21e0*/  CS2R R32, SRZ ;  /* 0x0000000000207805 */ /* 0x001fcc000001ff00 */
[----:B------:R-:W5:Y:S01]  /*21f0*/  @P3 LDG.E.EL.128 R32, desc[UR4][R44.64+-0x380] ;  /* 0xfffc80042c203981 */ /* 0x000f62000c2e1d00 */
[----:B----4-:R-:W-:Y:S02]  /*2200*/  SEL R48, R30, RZ, P3 ;  /* 0x000000ff1e307207 */ /* 0x010fe40001800000 */
[----:B------:R-:W-:Y:S02]  /*2210*/  SEL R65, R31, RZ, P3 ;  /* 0x000000ff1f417207 */ /* 0x000fe40001800000 */
[----:B-----5:R-:W-:Y:S02]  /*2220*/  SEL R30, R33, RZ, P3 ;  /* 0x000000ff211e7207 */ /* 0x020fe40001800000 */
[----:B------:R-:W-:Y:S02]  /*2230*/  SEL R31, R32, RZ, P3 ;  /* 0x000000ff201f7207 */ /* 0x000fe40001800000 */
[----:B------:R-:W-:Y:S02]  /*2240*/  SEL R33, R34, RZ, P3 ;  /* 0x000000ff22217207 */ /* 0x000fe40001800000 */
[----:B------:R-:W-:-:S03]  /*2250*/  SEL R32, R35, RZ, P3 ;  /* 0x000000ff23207207 */ /* 0x000fc60001800000 */
[----:B------:R-:W-:Y:S02]  /*2260*/  FFMA R49, R48, R49, R33 ;  /* 0x0000003130317223 */ /* 0x000fe40000000021 */
[----:B------:R-:W-:Y:S02]  /*2270*/  FFMA R48, R65, R46, R32 ;  /* 0x0000002e41307223 */ /* 0x000fe40000000020 */
[----:B------:R-:W0:Y:S01]  /*2280*/  LDC.64 R64, c[0x0][0x230] ;  /* 0x00008c00ff407b82 */ /* 0x000e220000000a00 */
[----:B------:R-:W-:Y:S02]  /*2290*/  SEL R28, R28, RZ, P3 ;  /* 0x000000ff1c1c7207 */ /* 0x000fe40001800000 */
[----:B------:R-:W-:Y:S01]  /*22a0*/  SEL R29, R29, RZ, P3 ;  /* 0x000000ff1d1d7207 */ /* 0x000fe20001800000 */
[----:B-1----:R-:W-:-:S04]  /*22b0*/  IMAD.WIDE R32, R6, 0x4, R66 ;  /* 0x0000000406207825 */ /* 0x002fc800078e0242 */
[----:B------:R-:W-:Y:S01]  /*22c0*/  FFMA R44, R28, R47, R31 ;  /* 0x0000002f1c2c7223 */ /* 0x000fe2000000001f */
[----:B------:R-:W-:Y:S01]  /*22d0*/  FFMA R45, R29, R51, R30 ;  /* 0x000000331d2d7223 */ /* 0x000fe2000000001e */
[----:B------:R-:W-:Y:S02]  /*22e0*/  CS2R R28, SRZ ;  /* 0x00000000001c7805 */ /* 0x000fe4000001ff00 */
[----:B------:R-:W-:Y:S02]  /*22f0*/  CS2R R30, SRZ ;  /* 0x00000000001e7805 */ /* 0x000fe4000001ff00 */
[----:B------:R-:W-:-:S04]  /*2300*/  CS2R R34, SRZ ;  /* 0x0000000000227805 */ /* 0x000fc8000001ff00 */
[----:B------:R1:W4:Y:S01]  /*2310*/  @P2 LDG.E.EL.128 R28, desc[UR4][R32.64] ;  /* 0x00000004201c2981 */ /* 0x000322000c2e1d00 */
[----:B0-----:R-:W-:Y:S01]  /*2320*/  IMAD.WIDE R46, R6, 0x4, R64 ;  /* 0x00000004062e7825 */ /* 0x001fe200078e0240 */
[----:B-1----:R-:W-:-:S06]  /*2330*/  CS2R R32, SRZ ;  /* 0x0000000000207805 */ /* 0x002fcc000001ff00 */
[----:B------:R0:W5:Y:S02]  /*2340*/  @P2 LDG.E.EL.128 R32, desc[UR4][R46.64] ;  /* 0x000000042e202981 */ /* 0x000164000c2e1d00 */
        /* <DEDUP_REMOVED lines=17> */
[----:B------:R0:W4:Y:S02]  /*2460*/  @P1 LDG.E.EL.128 R28, desc[UR4][R32.64] ;  /* 0x00000004201c1981 */ /* 0x000124000c2e1d00 */
[----:B0-----:R-:W-:-:S06]  /*2470*/  CS2R R32, SRZ ;  /* 0x0000000000207805 */ /* 0x001fcc000001ff00 */
[----:B------:R3:W5:Y:S01]  /*2480*/  @P1 LDG.E.EL.128 R32, desc[UR4][R46.64] ;  /* 0x000000042e201981 */ /* 0x000762000c2e1d00 */
[----:B------:R-:W-:Y:S02]  /*2490*/  SEL R24, R24, RZ, P0 ;  /* 0x000000ff18187207 */ /* 0x000fe40000000000 */
[----:B------:R-:W-:Y:S02]  /*24a0*/  SEL R25, R25, RZ, P0 ;  /* 0x000000ff19197207 */ /* 0x000fe40000000000 */
[----:B------:R-:W-:Y:S02]  /*24b0*/  SEL R26, R26, RZ, P0 ;  /* 0x000000ff1a1a7207 */ /* 0x000fe40000000000 */
[----:B------:R-:W-:Y:S02]  /*24c0*/  SEL R27, R27, RZ, P0 ;  /* 0x000000ff1b1b7207 */ /* 0x000fe40000000000 */
[----:B---3--:R-:W-:Y:S02]  /*24d0*/  SEL R47, R20, RZ, P0 ;  /* 0x000000ff142f7207 */ /* 0x008fe40000000000 */
[----:B------:R-:W-:-:S02]  /*24e0*/  SEL R20, R21, RZ, P0 ;  /* 0x000000ff15147207 */ /* 0x000fc40000000000 */
[----:B------:R-:W-:Y:S02]  /*24f0*/  SEL R21, R22, RZ, P0 ;  /* 0x000000ff16157207 */ /* 0x000fe40000000000 */
[----:B------:R-:W-:Y:S02]  /*2500*/  SEL R46, R13, RZ, P0 ;  /* 0x000000ff0d2e7207 */ /* 0x000fe40000000000 */
[----:B--2---:R-:W-:Y:S02]  /*2510*/  SEL R16, R16, RZ, P0 ;  /* 0x000000ff10107207 */ /* 0x004fe40000000000 */
[----:B------:R-:W-:Y:S02]  /*2520*/  SEL R17, R17, RZ, P0 ;  /* 0x000000ff11117207 */ /* 0x000fe40000000000 */
[----:B------:R-:W-:Y:S02]  /*2530*/  SEL R18, R18, RZ, P0 ;  /* 0x000000ff12127207 */ /* 0x000fe40000000000 */
[----:B------:R-:W-:-:S02]  /*2540*/  SEL R19, R19, RZ, P0 ;  /* 0x000000ff13137207 */ /* 0x000fc40000000000 */
[----:B------:R-:W-:Y:S01]  /*2550*/  SEL R22, R23, RZ, P0 ;  /* 0x000000ff17167207 */ /* 0x000fe20000000000 */
[----:B------:R-:W-:-:S06]  /*2560*/  @!P6 FMUL R0, R0, 16777216 ;  /* 0x4b8000000000e820 */ /* 0x000fcc0000400000 */
[----:B------:R-:W-:Y:S01]  /*2570*/  MUFU.RCP R0, R0 ;  /* 0x0000000000007308 */ /* 0x000fe20000001000 */
[----:B------:R-:W-:Y:S01]  /*2580*/  @!P6 FMUL R37, R37, 16777216 ;  /* 0x4b8000002525e820 */ /* 0x000fe20000400000 */
[----:B------:R-:W-:Y:S01]  /*2590*/  FADD R25, R25, -R46 ;  /* 0x8000002e19197221 */ /* 0x000fe20000000000 */
[----:B----4-:R-:W-:Y:S02]  /*25a0*/  SEL R58, R30, RZ, P1 ;  /* 0x000000ff1e3a7207 */ /* 0x010fe40000800000 */
[----:B------:R-:W-:Y:S02]  /*25b0*/  SEL R29, R29, RZ, P1 ;  /* 0x000000ff1d1d7207 */ /* 0x000fe40000800000 */
[----:B------:R-:W-:Y:S02]  /*25c0*/  SEL R28, R28, RZ, P1 ;  /* 0x000000ff1c1c7207 */ /* 0x000fe40000800000 */
[----:B------:R-:W-:Y:S02]  /*25d0*/  SEL R31, R31, RZ, P1 ;  /* 0x000000ff1f1f7207 */ /* 0x000fe40000800000 */
[----:B-----5:R-:W-:-:S02]  /*25e0*/  SEL R30, R33, RZ, P1 ;  /* 0x000000ff211e7207 */ /* 0x020fc40000800000 */
[----:B------:R-:W-:Y:S02]  /*25f0*/  SEL R33, R34, RZ, P1 ;  /* 0x000000ff22217207 */ /* 0x000fe40000800000 */
[----:B------:R-:W0:Y:S01]  /*2600*/  MUFU.RCP R34, R5 ;  /* 0x0000000500227308 */ /* 0x000e220000001000 */
[----:B------:R-:W-:Y:S01]  /*2610*/  SEL R59, R32, RZ, P1 ;  /* 0x000000ff203b7207 */ /* 0x000fe20000800000 */
[----:B------:R-:W-:Y:S01]  /*2620*/  FFMA R30, R29, R68, R30 ;  /* 0x000000441d1e7223 */ /* 0x000fe2000000001e */
[----:B------:R-:W-:Y:S02]  /*2630*/  SEL R32, R35, RZ, P1 ;  /* 0x000000ff23207207 */ /* 0x000fe40000800000 */
[----:B------:R-:W-:Y:S01]  /*2640*/  FSETP.GEU.AND P1, PT, R48, RZ, PT ;  /* 0x000000ff3000720b */ /* 0x000fe20003f2e000 */
[----:B------:R-:W-:Y:S01]  /*2650*/  FFMA R29, R28, R69, R59 ;  /* 0x000000451c1d7223 */ /* 0x000fe2000000003b */
[----:B------:R-:W-:Y:S02]  /*2660*/  FFMA R28, R58, R62, R33 ;  /* 0x0000003e3a1c7223 */ /* 0x000fe40000000021 */
[----:B------:R-:W-:Y:S01]  /*2670*/  SEL R33, RZ, 0x1, P1 ;  /* 0x00000001ff217807 */ /* 0x000fe20000800000 */
[----:B------:R-:W2:Y:S01]  /*2680*/  LDL.LU R62, [R1+0x4] ;  /* 0x00000400013e7983 */ /* 0x000ea20000300800 */
[----:B------:R-:W-:Y:S01]  /*2690*/  FSETP.GEU.AND P1, PT, R29, RZ, PT ;  /* 0x000000ff1d00720b */ /* 0x000fe20003f2e000 */
[----:B0-----:R-:W-:-:S03]  /*26a0*/  FMUL R9, R34, R9 ;  /* 0x0000000922097220 */ /* 0x001fc60000400000 */
[----:B------:R-:W-:Y:S02]  /*26b0*/  SEL R34, RZ, 0x1, P1 ;  /* 0x00000001ff227807 */ /* 0x000fe40000800000 */
[----:B------:R-:W-:Y:S01]  /*26c0*/  FSETP.GEU.AND P1, PT, R30, RZ, PT ;  /* 0x000000ff1e00720b */ /* 0x000fe20003f2e000 */
[----:B------:R-:W-:Y:S02]  /*26d0*/  FMUL R9, R9, R39 ;  /* 0x0000002709097220 */ /* 0x000fe40000400000 */
[----:B------:R-:W3:Y:S01]  /*26e0*/  LDL.LU R39, [R1] ;  /* 0x0000000001277983 */ /* 0x000ee20000300800 */
[----:B------:R-:W-:Y:S01]  /*26f0*/  SEL R35, RZ, 0x1fffe, P1 ;  /* 0x0001fffeff237807 */ /* 0x000fe20000800000 */
[----:B------:R-:W-:Y:S01]  /*2700*/  FFMA R5, R31, R9, R32 ;  /* 0x000000091f057223 */ /* 0x000fe20000000020 */
[----:B------:R-:W-:-:S04]  /*2710*/  FSETP.GEU.AND P1, PT, R28, RZ, PT ;  /* 0x000000ff1c00720b */ /* 0x000fc80003f2e000 */
[----:B------:R-:W-:Y:S02]  /*2720*/  SEL R31, RZ, 0x4, P1 ;  /* 0x00000004ff1f7807 */ /* 0x000fe40000800000 */
[----:B------:R-:W-:Y:S01]  /*2730*/  FSETP.GEU.AND P1, PT, R5, RZ, PT ;  /* 0x000000ff0500720b */ /* 0x000fe20003f2e000 */
[----:B------:R-:W-:-:S03]  /*2740*/  IMAD.IADD R34, R34, 0x1, R35 ;  /* 0x0000000122227824 */ /* 0x000fc600078e0223 */
[----:B------:R-:W-:Y:S02]  /*2750*/  SEL R32, RZ, 0x7fff8, P1 ;  /* 0x0007fff8ff207807 */ /* 0x000fe40000800000 */
[----:B------:R-:W-:Y:S02]  /*2760*/  FSETP.GEU.AND P1, PT, R52, RZ, PT ;  /* 0x000000ff3400720b */ /* 0x000fe40003f2e000 */
[----:B------:R-:W-:Y:S02]  /*2770*/  LOP3.LUT R34, R34, 0x3, RZ, 0xc0, !PT ;  /* 0x0000000322227812 */ /* 0x000fe400078ec0ff */
[----:B------:R-:W-:Y:S02]  /*2780*/  SEL R9, RZ, 0x1, P1 ;  /* 0x00000001ff097807 */ /* 0x000fe40000800000 */
[----:B------:R-:W-:Y:S02]  /*2790*/  FSETP.GEU.AND P1, PT, R51, RZ, PT ;  /* 0x000000ff3300720b */ /* 0x000fe40003f2e000 */
[----:B------:R-:W-:-:S02]  /*27a0*/  IADD3 R31, R34, R32, R31 ;  /* 0x00000020221f7210 */ /* 0x000fc40007ffe01f */
[----:B------:R-:W-:Y:S02]  /*27b0*/  SEL R34, RZ, 0x1fffe, P1 ;  /* 0x0001fffeff227807 */ /* 0x000fe40000800000 */
[----:B------:R-:W-:-:S03]  /*27c0*/  FSETP.GEU.AND P1, PT, R50, RZ, PT ;  /* 0x000000ff3200720b */ /* 0x000fc60003f2e000 */
[----:B------:R-:W-:Y:S01]  /*27d0*/  IMAD.IADD R34, R9, 0x1, R34 ;  /* 0x0000000109227824 */ /* 0x000fe200078e0222 */
        /* <DEDUP_REMOVED lines=13> */
[----:B------:R-:W-:Y:S02]  /*28b0*/  SEL R35, R12, RZ, P0 ;  /* 0x000000ff0c237207 */ /* 0x000fe40000000000 */
[----:B------:R-:W-:-:S02]  /*28c0*/  IADD3 R9, R33, R34, R9 ;  /* 0x0000002221097210 */ /* 0x000fc40007ffe009 */
[----:B------:R-:W-:Y:S02]  /*28d0*/  SEL R34, R15, RZ, P0 ;  /* 0x000000ff0f227207 */ /* 0x000fe40000000000 */
[----:B------:R-:W-:Y:S02]  /*28e0*/  SEL R33, R14, RZ, P0 ;  /* 0x000000ff0e217207 */ /* 0x000fe40000000000 */
[----:B------:R-:W-:-:S04]  /*28f0*/  FSETP.GEU.AND P0, PT, R42, RZ, PT ;  /* 0x000000ff2a00720b */ /* 0x000fc80003f0e000 */
[----:B------:R-:W-:Y:S02]  /*2900*/  SEL R13, RZ, 0x1fffe, P0 ;  /* 0x0001fffeff0d7807 */ /* 0x000fe40000000000 */
[----:B------:R-:W-:Y:S02]  /*2910*/  FSETP.GEU.AND P0, PT, R40, RZ, PT ;  /* 0x000000ff2800720b */ /* 0x000fe40003f0e000 */
[----:B------:R-:W-:Y:S02]  /*2920*/  FSETP.GEU.AND P1, PT, R41, RZ, PT ;  /* 0x000000ff2900720b */ /* 0x000fe40003f2e000 */
[----:B------:R-:W-:-:S05]  /*2930*/  SEL R12, RZ, 0x1, P0 ;  /* 0x00000001ff0c7807 */ /* 0x000fca0000000000 */
[----:B------:R-:W-:Y:S01]  /*2940*/  IMAD.IADD R14, R12, 0x1, R13 ;  /* 0x000000010c0e7824 */ /* 0x000fe200078e020d */
[----:B------:R-:W-:Y:S02]  /*2950*/  SEL R12, RZ, 0x4, P1 ;  /* 0x00000004ff0c7807 */ /* 0x000fe40000800000 */
[----:B------:R-:W-:Y:S02]  /*2960*/  FSETP.GEU.AND P1, PT, R43, RZ, PT ;  /* 0x000000ff2b00720b */ /* 0x000fe40003f2e000 */
[----:B------:R-:W-:Y:S02]  /*2970*/  LOP3.LUT R14, R14, 0x3, RZ, 0xc0, !PT ;  /* 0x000000030e0e7812 */ /* 0x000fe400078ec0ff */
[----:B------:R-:W-:Y:S02]  /*2980*/  SEL R13, RZ, 0x7fff8, P1 ;  /* 0x0007fff8ff0d7807 */ /* 0x000fe40000800000 */
[----:B------:R-:W-:Y:S02]  /*2990*/  FSETP.GEU.AND P1, PT, R54, RZ, PT ;  /* 0x000000ff3600720b */ /* 0x000fe40003f2e000 */
[----:B------:R-:W-:-:S02]  /*29a0*/  IADD3 R23, R14, R13, R12 ;  /* 0x0000000d0e177210 */ /* 0x000fc40007ffe00c */
[----:B------:R-:W-:Y:S01]  /*29b0*/  FSEL R12, R54, RZ, P1 ;  /* 0x000000ff360c7208 */ /* 0x000fe20000800000 */
[----:B------:R-:W-:Y:S01]  /*29c0*/  IMAD.SHL.U32 R31, R31, 0x100, RZ ;  /* 0x000001001f1f7824 */ /* 0x000fe200078e00ff */
[----:B------:R-:W-:-:S05]  /*29d0*/  LOP3.LUT R54, R23, 0xf, RZ, 0xc0, !PT ;  /* 0x0000000f17367812 */ /* 0x000fca00078ec0ff */
[----:B------:R-:W-:Y:S01]  /*29e0*/  IMAD R54, R9, 0x10, R54 ;  /* 0x0000001009367824 */ /* 0x000fe200078e0236 */
[----:B------:R-:W-:-:S04]  /*29f0*/  LOP3.LUT R9, R31, 0xf00, RZ, 0xe2, !PT ;  /* 0x00000f001f097812 */ /* 0x000fc800078ee2ff */
[----:B------:R-:W-:Y:S01]  /*2a00*/  LOP3.LUT R54, R54, 0xff, RZ, 0xc0, !PT ;  /* 0x000000ff36367812 */ /* 0x000fe200078ec0ff */
[----:B------:R-:W-:Y:S01]  /*2a10*/  IMAD R9, R32, 0x1000, R9 ;  /* 0x0000100020097824 */ /* 0x000fe200078e0209 */
[----:B------:R-:W-:-:S03]  /*2a20*/  FSETP.GEU.AND P1, PT, R55, RZ, PT ;  /* 0x000000ff3700720b */ /* 0x000fc60003f2e000 */
[----:B------:R-:W-:Y:S01]  /*2a30*/  IMAD.IADD R9, R9, 0x1, R54 ;  /* 0x0000000109097824 */ /* 0x000fe200078e0236 */
[----:B------:R-:W-:Y:S02]  /*2a40*/  FSEL R13, R55, RZ, P1 ;  /* 0x000000ff370d7208 */ /* 0x000fe40000800000 */
[C---:B------:R-:W-:Y:S02]  /*2a50*/  FSETP.GEU.AND P1, PT, R56.reuse, RZ, PT ;  /* 0x000000ff3800720b */ /* 0x040fe40003f2e000 */
[----:B------:R-:W-:Y:S02]  /*2a60*/  LOP3.LUT R9, R9, 0xffff, RZ, 0xc0, !PT ;  /* 0x0000ffff09097812 */ /* 0x000fe400078ec0ff */
[----:B------:R-:W-:Y:S02]  /*2a70*/  FSEL R14, R56, RZ, P1 ;  /* 0x000000ff380e7208 */ /* 0x000fe40000800000 */
[----:B------:R-:W-:Y:S02]  /*2a80*/  SHF.R.U32.HI R23, RZ, 0x7, R9 ;  /* 0x00000007ff177819 */ /* 0x000fe40000011609 */
[----:B------:R-:W-:-:S02]  /*2a90*/  FSETP.GEU.AND P1, PT, R57, RZ, PT ;  /* 0x000000ff3900720b */ /* 0x000fc40003f2e000 */
[----:B------:R-:W-:Y:S02]  /*2aa0*/  LOP3.LUT R23, R23, 0x1, RZ, 0xc0, !PT ;  /* 0x0000000117177812 */ /* 0x000fe400078ec0ff */
[----:B------:R-:W-:Y:S02]  /*2ab0*/  FSEL R15, R57, RZ, P1 ;  /* 0x000000ff390f7208 */ /* 0x000fe40000800000 */
[----:B------:R-:W-:Y:S02]  /*2ac0*/  ISETP.NE.U32.AND P1, PT, R23, 0x1, PT ;  /* 0x000000011700780c */ /* 0x000fe40003f25070 */
[----:B------:R-:W-:-:S04]  /*2ad0*/  SHF.R.U32.HI R23, RZ, 0x6, R9 ;  /* 0x00000006ff177819 */ /* 0x000fc80000011609 */
        /* <DEDUP_REMOVED lines=11> */
[----:B------:R-:W0:Y:S02]  /*2b90*/  MUFU.RCP R23, R4 ;  /* 0x0000000400177308 */ /* 0x000e240000001000 */
[----:B0-----:R-:W-:-:S06]  /*2ba0*/  FMUL R23, R23, R10 ;  /* 0x0000000a17177220 */ /* 0x001fcc0000400000 */
[----:B------:R-:W0:Y:S01]  /*2bb0*/  MUFU.RCP R10, R3 ;  /* 0x00000003000a7308 */ /* 0x000e220000001000 */
[----:B------:R-:W-:Y:S01]  /*2bc0*/  FMUL R32, R0, R37 ;  /* 0x0000002500207220 */ /* 0x000fe20000400000 */
[--C-:B------:R-:W-:Y:S02]  /*2bd0*/  SHF.R.U32.HI R0, RZ, 0x3, R9.reuse ;  /* 0x00000003ff007819 */ /* 0x100fe40000011609 */
[----:B------:R-:W-:Y:S02]  /*2be0*/  SHF.R.U32.HI R4, RZ, 0x2, R9 ;  /* 0x00000002ff047819 */ /* 0x000fe40000011609 */
[----:B------:R-:W-:Y:S01]  /*2bf0*/  LOP3.LUT R0, R0, 0x1, RZ, 0xc0, !PT ;  /* 0x0000000100007812 */ /* 0x000fe200078ec0ff */
[----:B0-----:R-:W-:Y:S02]  /*2c00*/  FMUL R10, R10, R11 ;  /* 0x0000000b0a0a7220 */ /* 0x001fe40000400000 */
[----:B------:R0:W1:Y:S01]  /*2c10*/  MUFU.RCP R11, R2 ;  /* 0x00000002000b7308 */ /* 0x0000620000001000 */
[----:B------:R-:W-:-:S02]  /*2c20*/  FSEL R40, R40, RZ, P0 ;  /* 0x000000ff28287208 */ /* 0x000fc40000000000 */
[----:B0-----:R-:W-:Y:S02]  /*2c30*/  LOP3.LUT R2, R8, 0xffffffc0, RZ, 0xc0, !PT ;  /* 0xffffffc008027812 */ /* 0x001fe400078ec0ff */
[----:B------:R-:W-:Y:S02]  /*2c40*/  ISETP.NE.U32.AND P0, PT, R0, 0x1, PT ;  /* 0x000000010000780c */ /* 0x000fe40003f05070 */
[----:B------:R-:W-:Y:S02]  /*2c50*/  ISETP.NE.AND P2, PT, R2, 0x40, PT ;  /* 0x000000400200780c */ /* 0x000fe40003f45270 */
[----:B------:R-:W0:Y:S01]  /*2c60*/  LDC.64 R2, c[0x0][0x248] ;  /* 0x00009200ff027b82 */ /* 0x000e220000000a00 */
[----:B------:R-:W-:Y:S02]  /*2c70*/  LOP3.LUT R4, R4, 0x1, RZ, 0xc0, !PT ;  /* 0x0000000104047812 */ /* 0x000fe400078ec0ff */
[----:B------:R-:W-:Y:S02]  /*2c80*/  SHF.R.U32.HI R0, RZ, 0x1, R9 ;  /* 0x00000001ff007819 */ /* 0x000fe40000011609 */
[----:B------:R-:W-:-:S02]  /*2c90*/  FSEL R43, R43, RZ, P0 ;  /* 0x000000ff2b2b7208 */ /* 0x000fc40000000000 */
[----:B------:R-:W-:Y:S02]  /*2ca0*/  ISETP.NE.U32.AND P0, PT, R4, 0x1, PT ;  /* 0x000000010400780c */ /* 0x000fe40003f05070 */
[----:B------:R-:W-:Y:S02]  /*2cb0*/  LOP3.LUT R0, R0, 0x1, RZ, 0xc0, !PT ;  /* 0x0000000100007812 */ /* 0x000fe400078ec0ff */
[----:B------:R-:W-:Y:S02]  /*2cc0*/  FSEL R41, R41, RZ, P0 ;  /* 0x000000ff29297208 */ /* 0x000fe40000000000 */
[----:B------:R-:W-:Y:S01]  /*2cd0*/  ISETP.NE.U32.AND P0, PT, R0, 0x1, PT ;  /* 0x000000010000780c */ /* 0x000fe20003f05070 */
[----:B------:R-:W-:Y:S01]  /*2ce0*/  FADD R27, R27, -R34 ;  /* 0x800000221b1b7221 */ /* 0x000fe20000000000 */
[----:B------:R-:W-:Y:S01]  /*2cf0*/  FADD R26, R26, -R33 ;  /* 0x800000211a1a7221 */ /* 0x000fe20000000000 */
[----:B-1----:R-:W-:Y:S01]  /*2d00*/  FMUL R11, R11, R36 ;  /* 0x000000240b0b7220 */ /* 0x002fe20000400000 */
[----:B------:R-:W-:-:S02]  /*2d10*/  FSEL R42, R42, RZ, P0 ;  /* 0x000000ff2a2a7208 */ /* 0x000fc40000000000 */
[----:B------:R-:W-:Y:S01]  /*2d20*/  ISETP.LT.AND P0, PT, R7, 0x2f880, !P2 ;  /* 0x0002f8800700780c */ /* 0x000fe20005701270 */
[----:B------:R-:W-:Y:S01]  /*2d30*/  FADD R24, R24, -R35 ;  /* 0x8000002318187221 */ /* 0x000fe20000000000 */
[----:B------:R-:W-:Y:S01]  /*2d40*/  FMUL R25, R10, R25 ;  /* 0x000000190a197220 */ /* 0x000fe20000400000 */
[----:B------:R-:W-:Y:S01]  /*2d50*/  FMUL R26, R11, R26 ;  /* 0x0000001a0b1a7220 */ /* 0x000fe20000400000 */
[----:B------:R-:W-:Y:S01]  /*2d60*/  FMUL R27, R32, R27 ;  /* 0x0000001b201b7220 */ /* 0x000fe20000400000 */
[----:B------:R-:W-:Y:S01]  /*2d70*/  FMUL R24, R23, R24 ;  /* 0x0000001817187220 */ /* 0x000fe20000400000 */
[----:B------:R-:W-:Y:S01]  /*2d80*/  FFMA R17, R17, R25, R20 ;  /* 0x0000001911117223 */ /* 0x000fe20000000014 */
[----:B------:R-:W-:Y:S01]  /*2d90*/  FFMA R18, R18, R26, R21 ;  /* 0x0000001a12127223 */ /* 0x000fe20000000015 */
[----:B------:R-:W-:Y:S01]  /*2da0*/  FFMA R19, R19, R27, R22 ;  /* 0x0000001b13137223 */ /* 0x000fe20000000016 */
[----:B------:R-:W-:Y:S02]  /*2db0*/  CS2R R20, SRZ ;  /* 0x0000000000147805 */ /* 0x000fe4000001ff00 */
[----:B------:R-:W-:Y:S01]  /*2dc0*/  CS2R R22, SRZ ;  /* 0x0000000000167805 */ /* 0x000fe2000001ff00 */
[----:B0-----:R-:W-:-:S05]  /*2dd0*/  IMAD.WIDE R10, R8, 0x4, R2 ;  /* 0x00000004080a7825 */ /* 0x001fca00078e0202 */
[----:B------:R-:W4:Y:S01]  /*2de0*/  @P0 LDG.E.EL.128 R20, desc[UR4][R10.64+-0x100] ;  /* 0xffff00040a140981 */ /* 0x000f22000c2e1d00 */
[----:B------:R-:W-:Y:S01]  /*2df0*/  FFMA R16, R16, R24, R47 ;  /* 0x0000001810107223 */ /* 0x000fe2000000002f */
[----:B------:R-:W-:-:S04]  /*2e00*/  FSEL R48, R48, RZ, P1 ;  /* 0x000000ff30307208 */ /* 0x000fc80000800000 */
[----:B------:R-:W-:-:S04]  /*2e10*/  FSETP.GEU.AND P1, PT, R16, RZ, PT ;  /* 0x000000ff1000720b */ /* 0x000fc80003f2e000 */
[----:B------:R-:W-:Y:S02]  /*2e20*/  FSEL R16, R16, RZ, P1 ;  /* 0x000000ff10107208 */ /* 0x000fe40000800000 */
[----:B------:R-:W-:-:S04]  /*2e30*/  FSETP.GEU.AND P1, PT, R17, RZ, PT ;  /* 0x000000ff1100720b */ /* 0x000fc80003f2e000 */
[----:B------:R-:W-:Y:S02]  /*2e40*/  FSEL R17, R17, RZ, P1 ;  /* 0x000000ff11117208 */ /* 0x000fe40000800000 */
[----:B------:R-:W-:Y:S02]  /*2e50*/  FSETP.GEU.AND P1, PT, R18, RZ, PT ;  /* 0x000000ff1200720b */ /* 0x000fe40003f2e000 */
[----:B------:R-:W-:Y:S02]  /*2e60*/  LOP3.LUT R0, R6, 0xffffffc0, RZ, 0xc0, !PT ;  /* 0xffffffc006007812 */ /* 0x000fe400078ec0ff */
[----:B------:R-:W-:Y:S02]  /*2e70*/  FSEL R18, R18, RZ, P1 ;  /* 0x000000ff12127208 */ /* 0x000fe40000800000 */
[----:B------:R-:W-:-:S04]  /*2e80*/  FSETP.GEU.AND P1, PT, R19, RZ, PT ;  /* 0x000000ff1300720b */ /* 0x000fc80003f2e000 */
[----:B------:R-:W-:Y:S02]  /*2e90*/  FSEL R19, R19, RZ, P1 ;  /* 0x000000ff13137208 */ /* 0x000fe40000800000 */
[----:B------:R-:W-:Y:S02]  /*2ea0*/  ISETP.NE.AND P1, PT, R0, 0x40, PT ;  /* 0x000000400000780c */ /* 0x000fe40003f25270 */
[----:B------:R-:W-:Y:S01]  /*2eb0*/  ISETP.GT.AND P6, PT, R8, 0xdf, PT ;  /* 0x000000df0800780c */ /* 0x000fe20003fc4270 */
[----:B------:R-:W-:Y:S01]  /*2ec0*/  IMAD.MOV.U32 R66, RZ, RZ, 0x3e800000 ;  /* 0x3e800000ff427424 */ /* 0x000fe200078e00ff */
[----:B--2---:R-:W-:Y:S02]  /*2ed0*/  IADD3 R62, P4, R62, UR6, RZ ;  /* 0x000000063e3e7c10 */ /* 0x004fe4000ff9e0ff */
[----:B---3--:R-:W-:-:S13]  /*2ee0*/  ISETP.GE.U32.AND P5, PT, R39, 0x60, PT ;  /* 0x000000602700780c */ /* 0x008fda0003fa6070 */
[----:B------:R-:W-:Y:S02]  /*2ef0*/  @P5 FSEL R12, R44, RZ, P6 ;  /* 0x000000ff2c0c5208 */ /* 0x000fe40003000000 */
[----:B------:R-:W-:Y:S02]  /*2f00*/  @P5 FSEL R13, R45, RZ, P6 ;  /* 0x000000ff2d0d5208 */ /* 0x000fe40003000000 */
[----:B------:R-:W-:Y:S02]  /*2f10*/  @P5 FSEL R14, R49, RZ, P6 ;  /* 0x000000ff310e5208 */ /* 0x000fe40003000000 */
[----:B------:R-:W-:Y:S02]  /*2f20*/  @P5 FSEL R15, R48, RZ, P6 ;  /* 0x000000ff300f5208 */ /* 0x000fe40003000000 */
[----:B------:R-:W-:Y:S02]  /*2f30*/  ISETP.GE.U32.AND P5, PT, R63, 0x60, PT ;  /* 0x000000603f00780c */ /* 0x000fe40003fa6070 */
[----:B------:R-:W-:-:S02]  /*2f40*/  IADD3.X R63, R61, UR7, RZ, P4, !PT ;  /* 0x000000073d3f7c10 */ /* 0x000fc4000a7fe4ff */
[----:B------:R-:W-:-:S04]  /*2f50*/  IADD3 R60, P4, R60, UR6, RZ ;  /* 0x000000063c3c7c10 */ /* 0x000fc8000ff9e0ff */
[----:B------:R-:W-:Y:S01]  /*2f60*/  IADD3.X R61, R38, UR7, RZ, P4, !PT ;  /* 0x00000007263d7c10 */ /* 0x000fe2000a7fe4ff */
[----:B------:R-:W-:Y:S02]  /*2f70*/  VIADD R67, R7, 0x200 ;  /* 0x0000020007437836 */ /* 0x000fe40000000000 */
[----:B------:R-:W-:Y:S01]  /*2f80*/  IMAD.WIDE R2, R6, 0x4, R2 ;  /* 0x0000000406027825 */ /* 0x000fe200078e0202 */
[----:B----4-:R-:W-:-:S05]  /*2f90*/  SEL R0, R20, RZ, P0 ;  /* 0x000000ff14007207 */ /* 0x010fca0000000000 */
[----:B------:R-:W-:Y:S01]  /*2fa0*/  FADD R0, R0, 0.0010000000474974513054 ;  /* 0x3a83126f00007421 */ /* 0x000fe20000000000 */
[----:B------:R-:W-:-:S05]  /*2fb0*/  SEL R4, R21, RZ, P0 ;  /* 0x000000ff15047207 */ /* 0x000fca0000000000 */
[----:B------:R-:W0:Y:S01]  /*2fc0*/  MUFU.SQRT R0, R0 ;  /* 0x0000000000007308 */ /* 0x000e220000002000 */
[----:B------:R-:W-:Y:S01]  /*2fd0*/  FADD R4, R4, 0.0010000000474974513054 ;  /* 0x3a83126f04047421 */ /* 0x000fe20000000000 */
[----:B------:R-:W-:-:S06]  /*2fe0*/  SEL R22, R22, RZ, P0 ;  /* 0x000000ff16167207 */ /* 0x000fcc0000000000 */
[----:B------:R-:W1:Y:S01]  /*2ff0*/  MUFU.SQRT R4, R4 ;  /* 0x0000000400047308 */ /* 0x000e620000002000 */
[----:B0-----:R-:W-:Y:S01]  /*3000*/  FSETP.GT.AND P3, PT, R0, 8.50705917302346158658e+37, PT ;  /* 0x7e8000000000780b */ /* 0x001fe20003f64000 */
[----:B------:R-:W-:Y:S01]  /*3010*/  FADD R32, R22, 0.0010000000474974513054 ;  /* 0x3a83126f16207421 */ /* 0x000fe20000000000 */
[----:B------:R-:W-:Y:S02]  /*3020*/  FSETP.GEU.AND P4, PT, R0, 1.175494350822287508e-38, PT ;  /* 0x008000000000780b */ /* 0x000fe40003f8e000 */
[----:B------:R-:W-:-:S03]  /*3030*/  FSEL R33, R66, 1, P3 ;  /* 0x3f80000042217808 */ /* 0x000fc60001800000 */
[----:B------:R-:W0:Y:S01]  /*3040*/  MUFU.SQRT R32, R32 ;  /* 0x0000002000207308 */ /* 0x000e220000002000 */
[----:B------:R-:W-:-:S05]  /*3050*/  SEL R23, R23, RZ, P0 ;  /* 0x000000ff17177207 */ /* 0x000fca0000000000 */
[----:B------:R-:W-:Y:S01]  /*3060*/  @P3 FMUL R0, R0, 0.25 ;  /* 0x3e80000000003820 */ /* 0x000fe20000400000 */
[----:B-1----:R-:W-:Y:S01]  /*3070*/  FSETP.GT.AND P3, PT, R4, 8.50705917302346158658e+37, PT ;  /* 0x7e8000000400780b */ /* 0x002fe20003f64000 */
[----:B------:R-:W-:Y:S01]  /*3080*/  FADD R31, R23, 0.0010000000474974513054 ;  /* 0x3a83126f171f7421 */ /* 0x000fe20000000000 */
[----:B------:R-:W-:Y:S01]  /*3090*/  @!P4 FMUL R33, R33, 16777216 ;  /* 0x4b8000002121c820 */ /* 0x000fe20000400000 */
[----:B------:R-:W-:Y:S01]  /*30a0*/  @!P4 FMUL R0, R0, 16777216 ;  /* 0x4b8000000000c820 */ /* 0x000fe20000400000 */
[----:B------:R-:W-:Y:S02]  /*30b0*/  FSETP.GEU.AND P4, PT, R4, 1.175494350822287508e-38, PT ;  /* 0x008000000400780b */ /* 0x000fe40003f8e000 */
[----:B------:R-:W-:Y:S01]  /*30c0*/  FSEL R34, R66, 1, P3 ;  /* 0x3f80000042227808 */ /* 0x000fe20001800000 */
[----:B------:R-:W1:Y:S06]  /*30d0*/  MUFU.SQRT R31, R31 ;  /* 0x0000001f001f7308 */ /* 0x000e6c0000002000 */
[----:B------:R-:W-:Y:S01]  /*30e0*/  @P3 FMUL R4, R4, 0.25 ;  /* 0x3e80000004043820 */ /* 0x000fe20000400000 */
[----:B0-----:R-:W-:-:S03]  /*30f0*/  FSETP.GT.AND P3, PT, R32, 8.50705917302346158658e+37, PT ;  /* 0x7e8000002000780b */ /* 0x001fc60003f64000 */
[----:B------:R-:W-:Y:S01]  /*3100*/  @!P4 FMUL R4, R4, 16777216 ;  /* 0x4b8000000404c820 */ /* 0x000fe20000400000 */
[----:B------:R-:W-:Y:S01]  /*3110*/  @!P4 FMUL R34, R34, 16777216 ;  /* 0x4b8000002222c820 */ /* 0x000fe20000400000 */
[----:B------:R-:W-:Y:S02]  /*3120*/  FSETP.GEU.AND P4, PT, R32, 1.175494350822287508e-38, PT ;  /* 0x008000002000780b */ /* 0x000fe40003f8e000 */
[----:B------:R-:W-:-:S06]  /*3130*/  FSEL R35, R66, 1, P3 ;  /* 0x3f80000042237808 */ /* 0x000fcc0001800000 */
[----:B------:R-:W-:Y:S01]  /*3140*/  @P3 FMUL R32, R32, 0.25 ;  /* 0x3e80000020203820 */ /* 0x000fe20000400000 */
[----:B-1----:R-:W-:-:S04]  /*3150*/  FSETP.GT.AND P3, PT, R31, 8.50705917302346158658e+37, PT ;  /* 0x7e8000001f00780b */ /* 0x002fc80003f64000 */
[----:B------:R-:W-:Y:S01]  /*3160*/  @!P4 FMUL R32, R32, 16777216 ;  /* 0x4b8000002020c820 */ /* 0x000fe20000400000 */
[----:B------:R-:W-:Y:S01]  /*3170*/  @!P4 FMUL R35, R35, 16777216 ;  /* 0x4b8000002323c820 */ /* 0x000fe20000400000 */
[----:B------:R-:W-:Y:S02]  /*3180*/  FSETP.GEU.AND P4, PT, R31, 1.175494350822287508e-38, PT ;  /* 0x008000001f00780b */ /* 0x000fe40003f8e000 */
[----:B------:R-:W-:-:S05]  /*3190*/  FSEL R36, R66, 1, P3 ;  /* 0x3f80000042247808 */ /* 0x000fca0001800000 */
[----:B------:R-:W-:Y:S01]  /*31a0*/  @P3 FMUL R31, R31, 0.25 ;  /* 0x3e8000001f1f3820 */ /* 0x000fe20000400000 */
[----:B------:R-:W-:Y:S02]  /*31b0*/  ISETP.LT.AND P3, PT, R67, 0x2f880, !P1 ;  /* 0x0002f8804300780c */ /* 0x000fe40004f61270 */
[----:B------:R-:W-:Y:S02]  /*31c0*/  CS2R R20, SRZ ;  /* 0x0000000000147805 */ /* 0x000fe4000001ff00 */
[----:B------:R-:W-:-:S09]  /*31d0*/  CS2R R22, SRZ ;  /* 0x0000000000167805 */ /* 0x000fd2000001ff00 */
[----:B------:R0:W2:Y:S01]  /*31e0*/  @P3 LDG.E.EL.128 R20, desc[UR4][R2.64+-0x100] ;  /* 0xffff000402143981 */ /* 0x0000a2000c2e1d00 */
[----:B------:R-:W-:Y:S01]  /*31f0*/  ISETP.GT.AND P6, PT, R6, 0xdf, PT ;  /* 0x000000df0600780c */ /* 0x000fe20003fc4270 */
[----:B------:R-:W-:Y:S01]  /*3200*/  @!P4 FMUL R31, R31, 16777216 ;  /* 0x4b8000001f1fc820 */ /* 0x000fe20000400000 */
[----:B------:R-:W-:Y:S02]  /*3210*/  @!P4 FMUL R36, R36, 16777216 ;  /* 0x4b8000002424c820 */ /* 0x000fe40000400000 */
[----:B------:R-:W-:Y:S02]  /*3220*/  @P5 FSEL R17, R41, RZ, P6 ;  /* 0x000000ff29115208 */ /* 0x000fe40003000000 */
[----:B------:R-:W-:Y:S01]  /*3230*/  @P5 FSEL R16, R43, RZ, P6 ;  /* 0x000000ff2b105208 */ /* 0x000fe20003000000 */
[----:B0-----:R-:W0:Y:S01]  /*3240*/  LDC.64 R2, c[0x0][0x240] ;  /* 0x00009000ff027b82 */ /* 0x001e220000000a00 */
[----:B------:R-:W-:Y:S02]  /*3250*/  P2R R24, PR, RZ, 0x4 ;  /* 0x00000004ff187803 */ /* 0x000fe40000000000 */
[----:B------:R-:W-:-:S02]  /*3260*/  @P5 FSEL R18, R42, RZ, P6 ;  /* 0x000000ff2a125208 */ /* 0x000fc40003000000 */
[----:B------:R-:W-:Y:S02]  /*3270*/  @P5 FSEL R19, R40, RZ, P6 ;  /* 0x000000ff28135208 */ /* 0x000fe40003000000 */
[----:B------:R-:W-:Y:S02]  /*3280*/  P2R R10, PR, RZ, 0x1 ;  /* 0x00000001ff0a7803 */ /* 0x000fe40000000000 */
[----:B------:R-:W-:Y:S02]  /*3290*/  CS2R R26, SRZ ;  /* 0x00000000001a7805 */ /* 0x000fe4000001ff00 */
[----:B--2---:R-:W-:-:S05]  /*32a0*/  SEL R20, R20, RZ, P3 ;  /* 0x000000ff14147207 */ /* 0x004fca0001800000 */
[----:B------:R-:W-:-:S04]  /*32b0*/  FADD R20, R20, 0.0010000000474974513054 ;  /* 0x3a83126f14147421 */ /* 0x000fc80000000000 */
[----:B------:R-:W1:Y:S01]  /*32c0*/  MUFU.SQRT R37, R20 ;  /* 0x0000001400257308 */ /* 0x000e620000002000 */
[----:B------:R-:W-:Y:S02]  /*32d0*/  SEL R21, R21, RZ, P3 ;  /* 0x000000ff15157207 */ /* 0x000fe40001800000 */
[----:B------:R-:W-:Y:S02]  /*32e0*/  SEL R22, R22, RZ, P3 ;  /* 0x000000ff16167207 */ /* 0x000fe40001800000 */
[----:B------:R-:W-:Y:S01]  /*32f0*/  SEL R23, R23, RZ, P3 ;  /* 0x000000ff17177207 */ /* 0x000fe20001800000 */
[----:B------:R-:W-:Y:S02]  /*3300*/  FADD R21, R21, 0.0010000000474974513054 ;  /* 0x3a83126f15157421 */ /* 0x000fe40000000000 */
[----:B------:R-:W-:Y:S02]  /*3310*/  FADD R22, R22, 0.0010000000474974513054 ;  /* 0x3a83126f16167421 */ /* 0x000fe40000000000 */
[----:B------:R-:W2:Y:S01]  /*3320*/  MUFU.SQRT R39, R21 ;  /* 0x0000001500277308 */ /* 0x000ea20000002000 */
[----:B------:R-:W-:Y:S01]  /*3330*/  FADD R23, R23, 0.0010000000474974513054 ;  /* 0x3a83126f17177421 */ /* 0x000fe20000000000 */
[----:B-1----:R-:W-:-:S06]  /*3340*/  FSETP.GT.AND P4, PT, R37, 8.50705917302346158658e+37, PT ;  /* 0x7e8000002500780b */ /* 0x002fcc0003f84000 */
[----:B------:R-:W1:Y:S08]  /*3350*/  MUFU.SQRT R41, R22 ;  /* 0x0000001600297308 */ /* 0x000e700000002000 */
[----:B------:R-:W3:Y:S01]  /*3360*/  MUFU.SQRT R43, R23 ;  /* 0x00000017002b7308 */ /* 0x000ee20000002000 */
[C---:B------:R-:W-:Y:S01]  /*3370*/  FSETP.GEU.AND P2, PT, R37.reuse, 1.175494350822287508e-38, PT ;  /* 0x008000002500780b */ /* 0x040fe20003f4e000 */
[----:B------:R-:W-:Y:S01]  /*3380*/  @P4 FMUL R37, R37, 0.25 ;  /* 0x3e80000025254820 */ /* 0x000fe20000400000 */
[----:B------:R-:W-:-:S02]  /*3390*/  FSEL R38, R66, 1, P4 ;  /* 0x3f80000042267808 */ /* 0x000fc40002000000 */
[----:B--2---:R-:W-:Y:S02]  /*33a0*/  FSETP.GT.AND P4, PT, R39, 8.50705917302346158658e+37, PT ;  /* 0x7e8000002700780b */ /* 0x004fe40003f84000 */
[----:B-1----:R-:W-:Y:S02]  /*33b0*/  FSETP.GT.AND P6, PT, R41, 8.50705917302346158658e+37, PT ;  /* 0x7e8000002900780b */ /* 0x002fe40003fc4000 */
[----:B---3--:R-:W-:Y:S02]  /*33c0*/  FSETP.GT.AND P0, PT, R43, 8.50705917302346158658e+37, PT ;  /* 0x7e8000002b00780b */ /* 0x008fe40003f04000 */
[----:B------:R-:W-:-:S07]  /*33d0*/  FSETP.GEU.AND P5, PT, R39, 1.175494350822287508e-38, PT ;  /* 0x008000002700780b */ /* 0x000fce0003fae000 */
[----:B------:R-:W-:Y:S01]  /*33e0*/  @P4 FMUL R39, R39, 0.25 ;  /* 0x3e80000027274820 */ /* 0x000fe20000400000 */
[C---:B------:R-:W-:Y:S02]  /*33f0*/  FSEL R40, R66.reuse, 1, P4 ;  /* 0x3f80000042287808 */ /* 0x040fe40002000000 */
[C---:B------:R-:W-:Y:S01]  /*3400*/  FSETP.GEU.AND P4, PT, R41.reuse, 1.175494350822287508e-38, PT ;  /* 0x008000002900780b */ /* 0x040fe20003f8e000 */
[----:B------:R-:W-:Y:S01]  /*3410*/  @P6 FMUL R41, R41, 0.25 ;  /* 0x3e80000029296820 */ /* 0x000fe20000400000 */
[----:B------:R-:W-:Y:S01]  /*3420*/  FSEL R42, R66, 1, P6 ;  /* 0x3f800000422a7808 */ /* 0x000fe20003000000 */
[----:B------:R-:W-:Y:S01]  /*3430*/  @!P2 FMUL R37, R37, 16777216 ;  /* 0x4b8000002525a820 */ /* 0x000fe20000400000 */
[C---:B------:R-:W-:Y:S01]  /*3440*/  FSETP.GEU.AND P6, PT, R43.reuse, 1.175494350822287508e-38, PT ;  /* 0x008000002b00780b */ /* 0x040fe20003fce000 */
[----:B------:R-:W-:Y:S01]  /*3450*/  @!P2 FMUL R38, R38, 16777216 ;  /* 0x4b8000002626a820 */ /* 0x000fe20000400000 */
[----:B------:R-:W-:Y:S01]  /*3460*/  FSEL R44, R66, 1, P0 ;  /* 0x3f800000422c7808 */ /* 0x000fe20000000000 */
[----:B------:R-:W-:Y:S01]  /*3470*/  @P0 FMUL R43, R43, 0.25 ;  /* 0x3e8000002b2b0820 */ /* 0x000fe20000400000 */
[----:B------:R-:W-:-:S02]  /*3480*/  ISETP.NE.AND P2, PT, R24, RZ, PT ;  /* 0x000000ff1800720c */ /* 0x000fc40003f45270 */
[----:B------:R-:W-:Y:S02]  /*3490*/  CS2R R20, SRZ ;  /* 0x0000000000147805 */ /* 0x000fe4000001ff00 */
[----:B------:R-:W-:Y:S02]  /*34a0*/  ISETP.NE.AND P0, PT, R10, RZ, PT ;  /* 0x000000ff0a00720c */ /* 0x000fe40003f05270 */
[----:B------:R-:W-:Y:S02]  /*34b0*/  CS2R R22, SRZ ;  /* 0x0000000000167805 */ /* 0x000fe4000001ff00 */
[----:B------:R-:W-:Y:S01]  /*34c0*/  CS2R R24, SRZ ;  /* 0x0000000000187805 */ /* 0x000fe2000001ff00 */
[----:B0-----:R-:W-:-:S03]  /*34d0*/  IMAD.WIDE R10, R6, 0x4, R2 ;  /* 0x00000004060a7825 */ /* 0x001fc600078e0202 */
[----:B------:R-:W2:Y:S04]  /*34e0*/  @P3 LDG.E.EL.128 R20, desc[UR4][R62.64+-0x100] ;  /* 0xffff00043e143981 */ /* 0x000ea8000c2e1d00 */
[----:B------:R-:W3:Y:S01]  /*34f0*/  @P3 LDG.E.EL.128 R24, desc[UR4][R10.64+-0x100] ;  /* 0xffff00040a183981 */ /* 0x000ee2000c2e1d00 */
[----:B------:R-:W-:Y:S01]  /*3500*/  IMAD.WIDE R2, R8, 0x4, R2 ;  /* 0x0000000408027825 */ /* 0x000fe200078e0202 */
[----:B--2---:R-:W-:Y:S02]  /*3510*/  SEL R23, R23, RZ, P3 ;  /* 0x000000ff17177207 */ /* 0x004fe40001800000 */
[----:B---3--:R-:W-:Y:S02]  /*3520*/  SEL R46, R27, RZ, P3 ;  /* 0x000000ff1b2e7207 */ /* 0x008fe40001800000 */
[----:B------:R-:W-:-:S03]  /*3530*/  SEL R22, R22, RZ, P3 ;  /* 0x000000ff16167207 */ /* 0x000fc60001800000 */
[----:B------:R-:W-:Y:S01]  /*3540*/  FADD R45, R23, -R46 ;  /* 0x8000002e172d7221 */ /* 0x000fe20000000000 */
[----:B------:R-:W-:Y:S02]  /*3550*/  SEL R23, R26, RZ, P3 ;  /* 0x000000ff1a177207 */ /* 0x000fe40001800000 */
[----:B------:R-:W-:Y:S02]  /*3560*/  SEL R21, R21, RZ, P3 ;  /* 0x000000ff15157207 */ /* 0x000fe40001800000 */
[----:B------:R-:W-:Y:S01]  /*3570*/  SEL R20, R20, RZ, P3 ;  /* 0x000000ff14147207 */ /* 0x000fe20001800000 */
[----:B------:R-:W-:Y:S01]  /*3580*/  FADD R46, R22, -R23 ;  /* 0x80000017162e7221 */ /* 0x000fe20000000000 */
[----:B------:R-:W-:Y:S02]  /*3590*/  SEL R22, R25, RZ, P3 ;  /* 0x000000ff19167207 */ /* 0x000fe40001800000 */
[----:B------:R-:W-:Y:S02]  /*35a0*/  SEL R11, R24, RZ, P3 ;  /* 0x000000ff180b7207 */ /* 0x000fe40001800000 */
[----:B------:R-:W-:-:S02]  /*35b0*/  CS2R R24, SRZ ;  /* 0x0000000000187805 */ /* 0x000fc4000001ff00 */
[----:B------:R-:W-:Y:S01]  /*35c0*/  CS2R R26, SRZ ;  /* 0x00000000001a7805 */ /* 0x000fe2000001ff00 */
[----:B------:R-:W-:Y:S01]  /*35d0*/  FADD R47, R21, -R22 ;  /* 0x80000016152f7221 */ /* 0x000fe20000000000 */
[----:B------:R-:W-:Y:S01]  /*35e0*/  CS2R R22, SRZ ;  /* 0x0000000000167805 */ /* 0x000fe2000001ff00 */
[----:B------:R-:W-:Y:S01]  /*35f0*/  FADD R10, R20, -R11 ;  /* 0x8000000b140a7221 */ /* 0x000fe20000000000 */
[----:B------:R-:W-:Y:S02]  /*3600*/  CS2R R20, SRZ ;  /* 0x0000000000147805 */ /* 0x000fe4000001ff00 */
[----:B------:R-:W2:Y:S04]  /*3610*/  @P0 LDG.E.EL.128 R24, desc[UR4][R2.64+-0x100] ;  /* 0xffff000402180981 */ /* 0x000ea8000c2e1d00 */
[----:B------:R-:W3:Y:S01]  /*3620*/  @P0 LDG.E.EL.128 R20, desc[UR4][R60.64+-0x100] ;  /* 0xffff00043c140981 */ /* 0x000ee2000c2e1d00 */
[----:B------:R-:W-:Y:S01]  /*3630*/  @!P5 FMUL R39, R39, 16777216 ;  /* 0x4b8000002727d820 */ /* 0x000fe20000400000 */
[----:B------:R-:W-:Y:S01]  /*3640*/  @!P4 FMUL R41, R41, 16777216 ;  /* 0x4b8000002929c820 */ /* 0x000fe20000400000 */
[----:B------:R-:W0:Y:S08]  /*3650*/  MUFU.RCP R32, R32 ;  /* 0x0000002000207308 */ /* 0x000e300000001000 */
[----:B------:R-:W1:Y:S01]  /*3660*/  MUFU.RCP R39, R39 ;  /* 0x0000002700277308 */ /* 0x000e620000001000 */
[----:B------:R-:W-:-:S07]  /*3670*/  @!P5 FMUL R40, R40, 16777216 ;  /* 0x4b8000002828d820 */ /* 0x000fce0000400000 */
[----:B------:R-:W4:Y:S08]  /*3680*/  MUFU.RCP R31, R31 ;  /* 0x0000001f001f7308 */ /* 0x000f300000001000 */
[----:B------:R-:W-:Y:S01]  /*3690*/  MUFU.RCP R41, R41 ;  /* 0x0000002900297308 */ /* 0x000fe20000001000 */
[----:B------:R-:W-:Y:S01]  /*36a0*/  @!P4 FMUL R42, R42, 16777216 ;  /* 0x4b8000002a2ac820 */ /* 0x000fe20000400000 */
[----:B0-----:R-:W-:Y:S01]  /*36b0*/  FMUL R35, R32, R35 ;  /* 0x0000002320237220 */ /* 0x001fe20000400000 */
[----:B-1----:R-:W-:Y:S01]  /*36c0*/  FMUL R40, R39, R40 ;  /* 0x0000002827287220 */ /* 0x002fe20000400000 */
[----:B------:R-:W-:Y:S01]  /*36d0*/  @!P6 FMUL R43, R43, 16777216 ;  /* 0x4b8000002b2be820 */ /* 0x000fe20000400000 */
[----:B----4-:R-:W-:-:S02]  /*36e0*/  FMUL R36, R31, R36 ;  /* 0x000000241f247220 */ /* 0x010fc40000400000 */
[----:B------:R-:W-:Y:S01]  /*36f0*/  FMUL R47, R40, R47 ;  /* 0x0000002f282f7220 */ /* 0x000fe20000400000 */
[----:B------:R-:W0:Y:S08]  /*3700*/  MUFU.RCP R0, R0 ;  /* 0x0000000000007308 */ /* 0x000e300000001000 */
[----:B------:R-:W-:Y:S01]  /*3710*/  MUFU.RCP R43, R43 ;  /* 0x0000002b002b7308 */ /* 0x000fe20000001000 */
[----:B------:R-:W-:Y:S01]  /*3720*/  @!P6 FMUL R44, R44, 16777216 ;  /* 0x4b8000002c2ce820 */ /* 0x000fe20000400000 */
[----:B0-----:R-:W-:Y:S01]  /*3730*/  FMUL R33, R0, R33 ;  /* 0x0000002100217220 */ /* 0x001fe20000400000 */
[----:B--2---:R-:W-:-:S02]  /*3740*/  SEL R3, R24, RZ, P0 ;  /* 0x000000ff18037207 */ /* 0x004fc40000000000 */
[----:B---3--:R-:W-:-:S05]  /*3750*/  SEL R20, R20, RZ, P0 ;  /* 0x000000ff14147207 */ /* 0x008fca0000000000 */
[----:B------:R-:W-:Y:S02]  /*3760*/  FADD R2, R20, -R3 ;  /* 0x8000000314027221 */ /* 0x000fe40000000000 */
[----:B------:R-:W0:Y:S01]  /*3770*/  MUFU.RCP R3, R4 ;  /* 0x0000000400037308 */ /* 0x000e220000001000 */
[----:B------:R-:W-:Y:S02]  /*3780*/  SEL R11, R26, RZ, P0 ;  /* 0x000000ff1a0b7207 */ /* 0x000fe40000000000 */
[----:B------:R-:W-:Y:S02]  /*3790*/  SEL R22, R22, RZ, P0 ;  /* 0x000000ff16167207 */ /* 0x000fe40000000000 */
[----:B------:R-:W-:Y:S02]  /*37a0*/  SEL R26, R25, RZ, P0 ;  /* 0x000000ff191a7207 */ /* 0x000fe40000000000 */
[----:B------:R-:W-:Y:S01]  /*37b0*/  SEL R21, R21, RZ, P0 ;  /* 0x000000ff15157207 */ /* 0x000fe20000000000 */
[----:B------:R-:W-:-:S04]  /*37c0*/  FADD R22, R22, -R11 ;  /* 0x8000000b16167221 */ /* 0x000fc80000000000 */
[----:B------:R-:W-:Y:S01]  /*37d0*/  FADD R21, R21, -R26 ;  /* 0x8000001a15157221 */ /* 0x000fe20000000000 */
[----:B0-----:R-:W-:Y:S01]  /*37e0*/  FMUL R34, R3, R34 ;  /* 0x0000002203227220 */ /* 0x001fe20000400000 */
[----:B------:R-:W-:Y:S01]  /*37f0*/  FMUL R3, R41, R42 ;  /* 0x0000002a29037220 */ /* 0x000fe20000400000 */
[----:B------:R-:W-:Y:S01]  /*3800*/  FMUL R42, R35, R22 ;  /* 0x00000016232a7220 */ /* 0x000fe20000400000 */
[----:B------:R-:W0:Y:S01]  /*3810*/  LDC.64 R40, c[0x0][0x250] ;  /* 0x00009400ff287b82 */ /* 0x000e220000000a00 */
[----:B------:R-:W-:-:S07]  /*3820*/  FMUL R31, R34, R21 ;  /* 0x00000015221f7220 */ /* 0x000fce0000400000 */
[----:B------:R-:W1:Y:S01]  /*3830*/  LDC.64 R34, c[0x0][0x258] ;  /* 0x00009600ff227b82 */ /* 0x000e620000000a00 */
[----:B------:R-:W-:Y:S02]  /*3840*/  SEL R48, R27, RZ, P0 ;  /* 0x000000ff1b307207 */ /* 0x000fe40000000000 */
[----:B------:R-:W-:Y:S01]  /*3850*/  SEL R23, R23, RZ, P0 ;  /* 0x000000ff17177207 */ /* 0x000fe20000000000 */
[----:B------:R-:W-:-:S04]  /*3860*/  FMUL R20, R43, R44 ;  /* 0x0000002c2b147220 */ /* 0x000fc80000400000 */
[----:B------:R-:W-:Y:S01]  /*3870*/  FADD R23, R23, -R48 ;  /* 0x8000003017177221 */ /* 0x000fe20000000000 */
[----:B------:R-:W-:Y:S01]  /*3880*/  FMUL R45, R20, R45 ;  /* 0x0000002d142d7220 */ /* 0x000fe20000400000 */
[----:B------:R-:W-:Y:S01]  /*3890*/  FMUL R4, R33, R2 ;  /* 0x0000000221047220 */ /* 0x000fe20000400000 */
[----:B------:R-:W-:Y:S01]  /*38a0*/  FMUL R0, R3, R46 ;  /* 0x0000002e03007220 */ /* 0x000fe20000400000 */
[----:B------:R-:W-:Y:S01]  /*38b0*/  FMUL R44, R36, R23 ;  /* 0x00000017242c7220 */ /* 0x000fe20000400000 */
[----:B------:R-:W-:Y:S02]  /*38c0*/  CS2R R20, SRZ ;  /* 0x0000000000147805 */ /* 0x000fe4000001ff00 */
[----:B------:R-:W-:Y:S02]  /*38d0*/  CS2R R22, SRZ ;  /* 0x0000000000167805 */ /* 0x000fe4000001ff00 */
[----:B------:R-:W-:Y:S01]  /*38e0*/  CS2R R24, SRZ ;  /* 0x0000000000187805 */ /* 0x000fe2000001ff00 */
[----:B0-----:R-:W-:Y:S01]  /*38f0*/  IMAD.WIDE R32, R6, 0x4, R40 ;  /* 0x0000000406207825 */ /* 0x001fe200078e0228 */
[----:B------:R-:W-:-:S04]  /*3900*/  CS2R R26, SRZ ;  /* 0x00000000001a7805 */ /* 0x000fc8000001ff00 */
[----:B------:R0:W2:Y:S01]  /*3910*/  @P3 LDG.E.EL.128 R20, desc[UR4][R32.64+-0x100] ;  /* 0xffff000420143981 */ /* 0x0000a2000c2e1d00 */
[----:B-1----:R-:W-:-:S04]  /*3920*/  IMAD.WIDE R2, R8, 0x4, R34 ;  /* 0x0000000408027825 */ /* 0x002fc800078e0222 */
[----:B------:R-:W-:-:S05]  /*3930*/  IMAD.WIDE R34, R6, 0x4, R34 ;  /* 0x0000000406227825 */ /* 0x000fca00078e0222 */
[----:B------:R1:W3:Y:S01]  /*3940*/  @P3 LDG.E.EL.128 R24, desc[UR4][R34.64+-0x100] ;  /* 0xffff000422183981 */ /* 0x0002e2000c2e1d00 */
[----:B------:R-:W4:Y:S01]  /*3950*/  MUFU.RCP R11, R37 ;  /* 0x00000025000b7308 */ /* 0x000f220000001000 */
[----:B0-----:R-:W-:Y:S01]  /*3960*/  CS2R R32, SRZ ;  /* 0x0000000000207805 */ /* 0x001fe2000001ff00 */
[----:B------:R-:W-:Y:S01]  /*3970*/  IMAD.WIDE R40, R8, 0x4, R40 ;  /* 0x0000000408287825 */ /* 0x000fe200078e0228 */
[----:B-1----:R-:W-:-:S03]  /*3980*/  CS2R R34, SRZ ;  /* 0x0000000000227805 */ /* 0x002fc6000001ff00 */
[----:B----4-:R-:W-:Y:S01]  /*3990*/  FMUL R11, R11, R38 ;  /* 0x000000260b0b7220 */ /* 0x010fe20000400000 */
[----:B------:R-:W-:Y:S02]  /*39a0*/  CS2R R38, SRZ ;  /* 0x0000000000267805 */ /* 0x000fe4000001ff00 */
[----:B------:R-:W4:Y:S01]  /*39b0*/  @P0 LDG.E.EL.128 R32, desc[UR4][R40.64+-0x100] ;  /* 0xffff000428200981 */ /* 0x000f22000c2e1d00 */
[----:B--2---:R-:W-:Y:S02]  /*39c0*/  SEL R36, R23, RZ, P3 ;  /* 0x000000ff17247207 */ /* 0x004fe40001800000 */
[----:B---3--:R-:W-:-:S05]  /*39d0*/  SEL R23, R27, RZ, P3 ;  /* 0x000000ff1b177207 */ /* 0x008fca0001800000 */
[----:B------:R-:W-:Y:S01]  /*39e0*/  FFMA R23, R36, R45, R23 ;  /* 0x0000002d24177223 */ /* 0x000fe20000000017 */
[----:B------:R-:W-:-:S06]  /*39f0*/  CS2R R36, SRZ ;  /* 0x0000000000247805 */ /* 0x000fcc000001ff00 */
[----:B------:R0:W2:Y:S01]  /*3a00*/  @P0 LDG.E.EL.128 R36, desc[UR4][R2.64+-0x100] ;  /* 0xffff000402240981 */ /* 0x0000a2000c2e1d00 */
[----:B------:R-:W-:Y:S02]  /*3a10*/  SEL R27, R22, RZ, P3 ;  /* 0x000000ff161b7207 */ /* 0x000fe40001800000 */
[----:B------:R-:W-:Y:S02]  /*3a20*/  SEL R22, R21, RZ, P3 ;  /* 0x000000ff15167207 */ /* 0x000fe40001800000 */
[----:B------:R-:W-:Y:S02]  /*3a30*/  SEL R25, R25, RZ, P3 ;  /* 0x000000ff19197207 */ /* 0x000fe40001800000 */
[----:B----4-:R-:W-:Y:S02]  /*3a40*/  SEL R21, R34, RZ, P0 ;  /* 0x000000ff22157207 */ /* 0x010fe40000000000 */
[----:B------:R-:W-:Y:S01]  /*3a50*/  SEL R35, R35, RZ, P0 ;  /* 0x000000ff23237207 */ /* 0x000fe20000000000 */
[----:B------:R-:W-:Y:S01]  /*3a60*/  FFMA R47, R22, R47, R25 ;  /* 0x0000002f162f7223 */ /* 0x000fe20000000019 */
[----:B0-----:R-:W-:Y:S01]  /*3a70*/  SEL R3, R20, RZ, P3 ;  /* 0x000000ff14037207 */ /* 0x001fe20001800000 */
[----:B------:R-:W-:Y:S01]  /*3a80*/  FMUL R10, R11, R10 ;  /* 0x0000000a0b0a7220 */ /* 0x000fe20000400000 */
[----:B------:R-:W-:-:S02]  /*3a90*/  SEL R24, R24, RZ, P3 ;  /* 0x000000ff18187207 */ /* 0x000fc40001800000 */
[----:B------:R-:W-:-:S03]  /*3aa0*/  SEL R26, R26, RZ, P3 ;  /* 0x000000ff1a1a7207 */ /* 0x000fc60001800000 */
[----:B------:R-:W-:Y:S01]  /*3ab0*/  FFMA R10, R3, R10, R24 ;  /* 0x0000000a030a7223 */ /* 0x000fe20000000018 */
[----:B------:R-:W-:Y:S01]  /*3ac0*/  SHF.R.U32.HI R11, RZ, 0x8, R9 ;  /* 0x00000008ff0b7819 */ /* 0x000fe20000011609 */
[----:B------:R-:W0:Y:S01]  /*3ad0*/  LDC.64 R2, c[0x0][0x2b0] ;  /* 0x0000ac00ff027b82 */ /* 0x000e220000000a00 */
[----:B------:R-:W-:Y:S02]  /*3ae0*/  ISETP.GE.AND P5, PT, R8, 0x40, PT ;  /* 0x000000400800780c */ /* 0x000fe40003fa6270 */
[----:B------:R-:W-:Y:S01]  /*3af0*/  LOP3.LUT R11, R11, 0x1, RZ, 0xc0, !PT ;  /* 0x000000010b0b7812 */ /* 0x000fe200078ec0ff */
[----:B------:R-:W-:Y:S01]  /*3b00*/  FFMA R0, R27, R0, R26 ;  /* 0x000000001b007223 */ /* 0x000fe2000000001a */
[----:B------:R-:W-:Y:S02]  /*3b10*/  ISETP.GE.AND P4, PT, R67, 0x2f880, PT ;  /* 0x0002f8804300780c */ /* 0x000fe40003f86270 */
[----:B------:R-:W-:Y:S01]  /*3b20*/  ISETP.GE.AND P6, PT, R6, 0x40, PT ;  /* 0x000000400600780c */ /* 0x000fe20003fc6270 */
[----:B0-----:R-:W-:Y:S01]  /*3b30*/  IMAD.WIDE R2, R7, 0x4, R2 ;  /* 0x0000000407027825 */ /* 0x001fe200078e0202 */
[----:B--2---:R-:W-:-:S02]  /*3b40*/  SEL R38, R38, RZ, P0 ;  /* 0x000000ff26267207 */ /* 0x004fc40000000000 */
[----:B------:R-:W-:Y:S02]  /*3b50*/  SEL R22, R39, RZ, P0 ;  /* 0x000000ff27167207 */ /* 0x000fe40000000000 */
[----:B------:R-:W-:Y:S01]  /*3b60*/  SEL R36, R36, RZ, P0 ;  /* 0x000000ff24247207 */ /* 0x000fe20000000000 */
[----:B------:R-:W-:Y:S01]  /*3b70*/  FFMA R42, R21, R42, R38 ;  /* 0x0000002a152a7223 */ /* 0x000fe20000000026 */
[----:B------:R-:W-:Y:S01]  /*3b80*/  SEL R21, R32, RZ, P0 ;  /* 0x000000ff20157207 */ /* 0x000fe20000000000 */
[----:B------:R-:W-:Y:S01]  /*3b90*/  FFMA R44, R35, R44, R22 ;  /* 0x0000002c232c7223 */ /* 0x000fe20000000016 */
[----:B------:R-:W-:Y:S02]  /*3ba0*/  SEL R22, R33, RZ, P0 ;  /* 0x000000ff21167207 */ /* 0x000fe40000000000 */
[----:B------:R-:W-:Y:S01]  /*3bb0*/  SEL R37, R37, RZ, P0 ;  /* 0x000000ff25257207 */ /* 0x000fe20000000000 */
[----:B------:R-:W-:-:S04]  /*3bc0*/  FFMA R4, R21, R4, R36 ;  /* 0x0000000415047223 */ /* 0x000fc80000000024 */
[----:B------:R-:W-:Y:S01]  /*3bd0*/  FFMA R31, R22, R31, R37 ;  /* 0x0000001f161f7223 */ /* 0x000fe20000000025 */
[----:B------:R-:W-:-:S04]  /*3be0*/  FSETP.GEU.AND P0, PT, R4, RZ, PT ;  /* 0x000000ff0400720b */ /* 0x000fc80003f0e000 */
[----:B------:R-:W-:Y:S02]  /*3bf0*/  @!P2 FSEL R12, R4, RZ, P0 ;  /* 0x000000ff040ca208 */ /* 0x000fe40000000000 */
[C---:B------:R-:W-:Y:S02]  /*3c00*/  FSETP.GEU.AND P0, PT, R31.reuse, RZ, PT ;  /* 0x000000ff1f00720b */ /* 0x040fe40003f0e000 */
[----:B------:R-:W-:Y:S02]  /*3c10*/  FSETP.GEU.AND P3, PT, R42, RZ, PT ;  /* 0x000000ff2a00720b */ /* 0x000fe40003f6e000 */
[----:B------:R-:W-:Y:S02]  /*3c20*/  @!P2 FSEL R13, R31, RZ, P0 ;  /* 0x000000ff1f0da208 */ /* 0x000fe40000000000 */
[----:B------:R-:W-:Y:S02]  /*3c30*/  FSETP.GEU.AND P0, PT, R44, RZ, PT ;  /* 0x000000ff2c00720b */ /* 0x000fe40003f0e000 */
[----:B------:R-:W-:-:S02]  /*3c40*/  @!P2 FSEL R14, R42, RZ, P3 ;  /* 0x000000ff2a0ea208 */ /* 0x000fc40001800000 */
[----:B------:R-:W-:Y:S02]  /*3c50*/  FSETP.GEU.AND P3, PT, R10, RZ, PT ;  /* 0x000000ff0a00720b */ /* 0x000fe40003f6e000 */
[----:B------:R-:W-:Y:S02]  /*3c60*/  @!P2 FSEL R15, R44, RZ, P0 ;  /* 0x000000ff2c0fa208 */ /* 0x000fe40000000000 */
[----:B------:R-:W-:Y:S02]  /*3c70*/  FSETP.GEU.AND P2, PT, R47, RZ, PT ;  /* 0x000000ff2f00720b */ /* 0x000fe40003f4e000 */
[----:B------:R-:W-:Y:S02]  /*3c80*/  @!P1 FSEL R16, R10, RZ, P3 ;  /* 0x000000ff0a109208 */ /* 0x000fe40001800000 */
[--C-:B------:R-:W-:Y:S02]  /*3c90*/  SHF.R.U32.HI R4, RZ, 0xa, R9.reuse ;  /* 0x0000000aff047819 */ /* 0x100fe40000011609 */
[----:B------:R-:W-:-:S02]  /*3ca0*/  SHF.R.U32.HI R10, RZ, 0x9, R9 ;  /* 0x00000009ff0a7819 */ /* 0x000fc40000011609 */
[----:B------:R-:W-:Y:S02]  /*3cb0*/  @!P1 FSEL R17, R47, RZ, P2 ;  /* 0x000000ff2f119208 */ /* 0x000fe40001000000 */
[----:B------:R-:W-:Y:S02]  /*3cc0*/  ISETP.NE.U32.AND P3, PT, R11, 0x1, PT ;  /* 0x000000010b00780c */ /* 0x000fe40003f65070 */
[----:B------:R-:W-:Y:S02]  /*3cd0*/  FSETP.GEU.AND P2, PT, R23, RZ, PT ;  /* 0x000000ff1700720b */ /* 0x000fe40003f4e000 */
[----:B------:R-:W-:Y:S02]  /*3ce0*/  LOP3.LUT R4, R4, 0x1, RZ, 0xc0, !PT ;  /* 0x0000000104047812 */ /* 0x000fe400078ec0ff */
[----:B------:R-:W-:Y:S02]  /*3cf0*/  LOP3.LUT R11, R10, 0x1, RZ, 0xc0, !PT ;  /* 0x000000010a0b7812 */ /* 0x000fe400078ec0ff */
[----:B------:R-:W-:-:S02]  /*3d00*/  SHF.R.U32.HI R10, RZ, 0xb, R9 ;  /* 0x0000000bff0a7819 */ /* 0x000fc40000011609 */
[----:B------:R-:W-:Y:S02]  /*3d10*/  @!P1 FSEL R19, R23, RZ, P2 ;  /* 0x000000ff17139208 */ /* 0x000fe40001000000 */
[----:B------:R-:W-:Y:S02]  /*3d20*/  ISETP.NE.U32.AND P0, PT, R4, 0x1, PT ;  /* 0x000000010400780c */ /* 0x000fe40003f05070 */
[----:B------:R-:W-:Y:S02]  /*3d30*/  ISETP.NE.U32.AND P2, PT, R11, 0x1, PT ;  /* 0x000000010b00780c */ /* 0x000fe40003f45070 */
[----:B------:R-:W-:Y:S02]  /*3d40*/  SHF.R.U32.HI R4, RZ, 0xf, R9 ;  /* 0x0000000fff047819 */ /* 0x000fe40000011609 */
[----:B------:R-:W-:Y:S02]  /*3d50*/  LOP3.LUT R10, R10, 0x1, RZ, 0xc0, !PT ;  /* 0x000000010a0a7812 */ /* 0x000fe400078ec0ff */
[----:B------:R-:W-:-:S02]  /*3d60*/  @!P5 FSEL R13, R30, RZ, P2 ;  /* 0x000000ff1e0dd208 */ /* 0x000fc40001000000 */
[----:B------:R-:W-:Y:S02]  /*3d70*/  LOP3.LUT R4, R4, 0x1, RZ, 0xc0, !PT ;  /* 0x0000000104047812 */ /* 0x000fe400078ec0ff */
[----:B------:R-:W-:Y:S02]  /*3d80*/  ISETP.NE.U32.AND P2, PT, R10, 0x1, PT ;  /* 0x000000010a00780c */ /* 0x000fe40003f45070 */
[----:B------:R-:W-:Y:S02]  /*3d90*/  @!P5 FSEL R14, R28, RZ, P0 ;  /* 0x000000ff1c0ed208 */ /* 0x000fe40000000000 */
[----:B------:R-:W-:Y:S02]  /*3da0*/  ISETP.GE.AND P0, PT, R7, 0x2f880, PT ;  /* 0x0002f8800700780c */ /* 0x000fe40003f06270 */
[----:B------:R-:W-:Y:S02]  /*3db0*/  @!P5 FSEL R12, R29, RZ, P3 ;  /* 0x000000ff1d0cd208 */ /* 0x000fe40001800000 */
[----:B------:R-:W-:-:S02]  /*3dc0*/  ISETP.NE.U32.AND P3, PT, R4, 0x1, PT ;  /* 0x000000010400780c */ /* 0x000fc40003f65070 */
[----:B------:R-:W-:Y:S02]  /*3dd0*/  @!P5 FSEL R15, R5, RZ, P2 ;  /* 0x000000ff050fd208 */ /* 0x000fe40001000000 */
[--C-:B------:R-:W-:Y:S02]  /*3de0*/  SHF.R.U32.HI R4, RZ, 0xe, R9.reuse ;  /* 0x0000000eff047819 */ /* 0x100fe40000011609 */
[--C-:B------:R-:W-:Y:S02]  /*3df0*/  SHF.R.U32.HI R5, RZ, 0xc, R9.reuse ;  /* 0x0000000cff057819 */ /* 0x100fe40000011609 */
[----:B------:R-:W-:Y:S02]  /*3e00*/  SHF.R.U32.HI R9, RZ, 0xd, R9 ;  /* 0x0000000dff097819 */ /* 0x000fe40000011609 */
[----:B------:R-:W-:Y:S02]  /*3e10*/  FSETP.GEU.AND P2, PT, R0, RZ, PT ;  /* 0x000000ff0000720b */ /* 0x000fe40003f4e000 */
[----:B------:R-:W-:-:S02]  /*3e20*/  LOP3.LUT R4, R4, 0x1, RZ, 0xc0, !PT ;  /* 0x0000000104047812 */ /* 0x000fc400078ec0ff */
[----:B------:R-:W-:Y:S02]  /*3e30*/  LOP3.LUT R5, R5, 0x1, RZ, 0xc0, !PT ;  /* 0x0000000105057812 */ /* 0x000fe400078ec0ff */
[----:B------:R-:W-:Y:S02]  /*3e40*/  LOP3.LUT R9, R9, 0x1, RZ, 0xc0, !PT ;  /* 0x0000000109097812 */ /* 0x000fe400078ec0ff */
[----:B------:R-:W-:Y:S01]  /*3e50*/  @!P1 FSEL R18, R0, RZ, P2 ;  /* 0x000000ff00129208 */ /* 0x000fe20001000000 */
[----:B------:R0:W-:Y:S01]  /*3e60*/  @!P0 STG.E.128 desc[UR4][R2.64], R12 ;  /* 0x0000000c02008986 */ /* 0x0001e2000c101d04 */
[----:B------:R-:W-:Y:S02]  /*3e70*/  ISETP.NE.U32.AND P1, PT, R4, 0x1, PT ;  /* 0x000000010400780c */ /* 0x000fe40003f25070 */
[----:B------:R-:W-:Y:S02]  /*3e80*/  ISETP.NE.U32.AND P5, PT, R5, 0x1, PT ;  /* 0x000000010500780c */ /* 0x000fe40003fa5070 */
[----:B------:R-:W-:-:S02]  /*3e90*/  ISETP.NE.U32.AND P2, PT, R9, 0x1, PT ;  /* 0x000000010900780c */ /* 0x000fc40003f45070 */
[----:B------:R-:W-:Y:S02]  /*3ea0*/  @!P6 FSEL R19, R53, RZ, P3 ;  /* 0x000000ff3513e208 */ /* 0x000fe40001800000 */
[----:B------:R-:W-:Y:S02]  /*3eb0*/  @!P6 FSEL R16, R52, RZ, P5 ;  /* 0x000000ff3410e208 */ /* 0x000fe40002800000 */
[----:B------:R-:W-:Y:S02]  /*3ec0*/  @!P6 FSEL R17, R51, RZ, P2 ;  /* 0x000000ff3311e208 */ /* 0x000fe40001000000 */
[----:B------:R-:W-:Y:S01]  /*3ed0*/  @!P6 FSEL R18, R50, RZ, P1 ;  /* 0x000000ff3212e208 */ /* 0x000fe20000800000 */
[----:B0-----:R-:W-:Y:S06]  /*3ee0*/  @P4 EXIT ;  /* 0x000000000000494d */ /* 0x001fec0003800000 */
[----:B------:R-:W-:Y:S01]  /*3ef0*/  STG.E.128 desc[UR4][R2.64+0x800], R16 ;  /* 0x0008001002007986 */ /* 0x000fe2000c101d04 */
[----:B------:R-:W-:Y:S05]  /*3f00*/  EXIT ;  /* 0x000000000000794d */ /* 0x000fea0003800000 */
.L_x_0:
[----:B------:R-:W-:-:S00]  /*3f10*/  BRA `(.L_x_0) ;  /* 0xfffffffc00fc7947 */ /* 0x000fc0000383ffff */
[----:B------:R-:W-:-:S00]  /*3f20*/  NOP ;  /* 0x0000000000007918 */ /* 0x000fc00000000000 */
        /* <DEDUP_REMOVED lines=13> */
.L_x_1:


//--------------------- .nv.global.init           --------------------------
	.section	.nv.global.init,"aw",@progbits
.nv.global.init:
	.type		_$_str,@object
	.size		_$_str,(_$_str_$_2 - _$_str)
_$_str:
        /*0000*/ 	.byte	0x5f, 0x5f, 0x43, 0x55, 0x44, 0x41, 0x5f, 0x46, 0x54, 0x5a, 0x00
	.type		_$_str_$_2,@object
	.size		_$_str_$_2,(.L_1 - _$_str_$_2)
_$_str_$_2:
        /*000b*/ 	.byte	0x5f, 0x5f, 0x43, 0x55, 0x44, 0x41, 0x5f, 0x50, 0x52, 0x45, 0x43, 0x5f, 0x53, 0x51, 0x52, 0x54
        /*001b*/ 	.byte	0x00
.L_1:


//--------------------- .nv.constant0.triton_poi_fused_cat_31 --------------------------
	.section	.nv.constant0.triton_poi_fused_cat_31,"a",@progbits
	.sectionflags	@""
	.align	4
.nv.constant0.triton_poi_fused_cat_31:
	.zero		700
